//
// Generated by NVIDIA NVVM Compiler
//
// Compiler Build ID: CL-36424714
// Cuda compilation tools, release 13.0, V13.0.88
// Based on NVVM 20.0.0
//

.version 9.0
.target sm_100
.address_size 64

	// .globl	_Z16print_mat_host2DPKf
.extern .func  (.param .b32 func_retval0) vprintf
(
	.param .b64 vprintf_param_0,
	.param .b64 vprintf_param_1
)
;
// _ZZ12kernel2D_optPfS_S_E4tile has been demoted
.global .align 1 .b8 $str[4] = {37, 102, 44};
.global .align 1 .b8 $str$1[7] = {32, 32, 32, 32, 32, 32};
.global .align 1 .b8 $str$2[2] = {10};

.visible .entry _Z16print_mat_host2DPKf(
	.param .u64 .ptr .align 1 _Z16print_mat_host2DPKf_param_0
)
{
	.local .align 8 .b8 	__local_depot0[8];
	.reg .b64 	%SP;
	.reg .b64 	%SPL;
	.reg .b32 	%r<43>;
	.reg .b32 	%f<17>;
	.reg .b64 	%rd<11>;
	.reg .b64 	%fd<17>;

	mov.u64 	%SPL, __local_depot0;
	cvta.local.u64 	%SP, %SPL;
	ld.param.u64 	%rd1, [_Z16print_mat_host2DPKf_param_0];
	cvta.to.global.u64 	%rd2, %rd1;
	add.u64 	%rd3, %SP, 0;
	add.u64 	%rd4, %SPL, 0;
	ld.global.f32 	%f1, [%rd2+780];
	cvt.f64.f32 	%fd1, %f1;
	st.local.f64 	[%rd4], %fd1;
	mov.u64 	%rd5, $str;
	cvta.global.u64 	%rd6, %rd5;
	{ // callseq 0, 0
	.param .b64 param0;
	st.param.b64 	[param0], %rd6;
	.param .b64 param1;
	st.param.b64 	[param1], %rd3;
	.param .b32 retval0;
	call.uni (retval0), 
	vprintf, 
	(
	param0, 
	param1
	);
	ld.param.b32 	%r1, [retval0];
	} // callseq 0
	ld.global.f32 	%f2, [%rd2+784];
	cvt.f64.f32 	%fd2, %f2;
	st.local.f64 	[%rd4], %fd2;
	{ // callseq 1, 0
	.param .b64 param0;
	st.param.b64 	[param0], %rd6;
	.param .b64 param1;
	st.param.b64 	[param1], %rd3;
	.param .b32 retval0;
	call.uni (retval0), 
	vprintf, 
	(
	param0, 
	param1
	);
	ld.param.b32 	%r3, [retval0];
	} // callseq 1
	ld.global.f32 	%f3, [%rd2+788];
	cvt.f64.f32 	%fd3, %f3;
	st.local.f64 	[%rd4], %fd3;
	{ // callseq 2, 0
	.param .b64 param0;
	st.param.b64 	[param0], %rd6;
	.param .b64 param1;
	st.param.b64 	[param1], %rd3;
	.param .b32 retval0;
	call.uni (retval0), 
	vprintf, 
	(
	param0, 
	param1
	);
	ld.param.b32 	%r5, [retval0];
	} // callseq 2
	ld.global.f32 	%f4, [%rd2+792];
	cvt.f64.f32 	%fd4, %f4;
	st.local.f64 	[%rd4], %fd4;
	{ // callseq 3, 0
	.param .b64 param0;
	st.param.b64 	[param0], %rd6;
	.param .b64 param1;
	st.param.b64 	[param1], %rd3;
	.param .b32 retval0;
	call.uni (retval0), 
	vprintf, 
	(
	param0, 
	param1
	);
	ld.param.b32 	%r7, [retval0];
	} // callseq 3
	mov.u64 	%rd7, $str$1;
	cvta.global.u64 	%rd8, %rd7;
	{ // callseq 4, 0
	.param .b64 param0;
	st.param.b64 	[param0], %rd8;
	.param .b64 param1;
	st.param.b64 	[param1], 0;
	.param .b32 retval0;
	call.uni (retval0), 
	vprintf, 
	(
	param0, 
	param1
	);
	ld.param.b32 	%r9, [retval0];
	} // callseq 4
	ld.global.f32 	%f5, [%rd2+1036];
	cvt.f64.f32 	%fd5, %f5;
	st.local.f64 	[%rd4], %fd5;
	{ // callseq 5, 0
	.param .b64 param0;
	st.param.b64 	[param0], %rd6;
	.param .b64 param1;
	st.param.b64 	[param1], %rd3;
	.param .b32 retval0;
	call.uni (retval0), 
	vprintf, 
	(
	param0, 
	param1
	);
	ld.param.b32 	%r11, [retval0];
	} // callseq 5
	ld.global.f32 	%f6, [%rd2+1040];
	cvt.f64.f32 	%fd6, %f6;
	st.local.f64 	[%rd4], %fd6;
	{ // callseq 6, 0
	.param .b64 param0;
	st.param.b64 	[param0], %rd6;
	.param .b64 param1;
	st.param.b64 	[param1], %rd3;
	.param .b32 retval0;
	call.uni (retval0), 
	vprintf, 
	(
	param0, 
	param1
	);
	ld.param.b32 	%r13, [retval0];
	} // callseq 6
	ld.global.f32 	%f7, [%rd2+1044];
	cvt.f64.f32 	%fd7, %f7;
	st.local.f64 	[%rd4], %fd7;
	{ // callseq 7, 0
	.param .b64 param0;
	st.param.b64 	[param0], %rd6;
	.param .b64 param1;
	st.param.b64 	[param1], %rd3;
	.param .b32 retval0;
	call.uni (retval0), 
	vprintf, 
	(
	param0, 
	param1
	);
	ld.param.b32 	%r15, [retval0];
	} // callseq 7
	ld.global.f32 	%f8, [%rd2+1048];
	cvt.f64.f32 	%fd8, %f8;
	st.local.f64 	[%rd4], %fd8;
	{ // callseq 8, 0
	.param .b64 param0;
	st.param.b64 	[param0], %rd6;
	.param .b64 param1;
	st.param.b64 	[param1], %rd3;
	.param .b32 retval0;
	call.uni (retval0), 
	vprintf, 
	(
	param0, 
	param1
	);
	ld.param.b32 	%r17, [retval0];
	} // callseq 8
	{ // callseq 9, 0
	.param .b64 param0;
	st.param.b64 	[param0], %rd8;
	.param .b64 param1;
	st.param.b64 	[param1], 0;
	.param .b32 retval0;
	call.uni (retval0), 
	vprintf, 
	(
	param0, 
	param1
	);
	ld.param.b32 	%r19, [retval0];
	} // callseq 9
	ld.global.f32 	%f9, [%rd2+1292];
	cvt.f64.f32 	%fd9, %f9;
	st.local.f64 	[%rd4], %fd9;
	{ // callseq 10, 0
	.param .b64 param0;
	st.param.b64 	[param0], %rd6;
	.param .b64 param1;
	st.param.b64 	[param1], %rd3;
	.param .b32 retval0;
	call.uni (retval0), 
	vprintf, 
	(
	param0, 
	param1
	);
	ld.param.b32 	%r21, [retval0];
	} // callseq 10
	ld.global.f32 	%f10, [%rd2+1296];
	cvt.f64.f32 	%fd10, %f10;
	st.local.f64 	[%rd4], %fd10;
	{ // callseq 11, 0
	.param .b64 param0;
	st.param.b64 	[param0], %rd6;
	.param .b64 param1;
	st.param.b64 	[param1], %rd3;
	.param .b32 retval0;
	call.uni (retval0), 
	vprintf, 
	(
	param0, 
	param1
	);
	ld.param.b32 	%r23, [retval0];
	} // callseq 11
	ld.global.f32 	%f11, [%rd2+1300];
	cvt.f64.f32 	%fd11, %f11;
	st.local.f64 	[%rd4], %fd11;
	{ // callseq 12, 0
	.param .b64 param0;
	st.param.b64 	[param0], %rd6;
	.param .b64 param1;
	st.param.b64 	[param1], %rd3;
	.param .b32 retval0;
	call.uni (retval0), 
	vprintf, 
	(
	param0, 
	param1
	);
	ld.param.b32 	%r25, [retval0];
	} // callseq 12
	ld.global.f32 	%f12, [%rd2+1304];
	cvt.f64.f32 	%fd12, %f12;
	st.local.f64 	[%rd4], %fd12;
	{ // callseq 13, 0
	.param .b64 param0;
	st.param.b64 	[param0], %rd6;
	.param .b64 param1;
	st.param.b64 	[param1], %rd3;
	.param .b32 retval0;
	call.uni (retval0), 
	vprintf, 
	(
	param0, 
	param1
	);
	ld.param.b32 	%r27, [retval0];
	} // callseq 13
	{ // callseq 14, 0
	.param .b64 param0;
	st.param.b64 	[param0], %rd8;
	.param .b64 param1;
	st.param.b64 	[param1], 0;
	.param .b32 retval0;
	call.uni (retval0), 
	vprintf, 
	(
	param0, 
	param1
	);
	ld.param.b32 	%r29, [retval0];
	} // callseq 14
	ld.global.f32 	%f13, [%rd2+1548];
	cvt.f64.f32 	%fd13, %f13;
	st.local.f64 	[%rd4], %fd13;
	{ // callseq 15, 0
	.param .b64 param0;
	st.param.b64 	[param0], %rd6;
	.param .b64 param1;
	st.param.b64 	[param1], %rd3;
	.param .b32 retval0;
	call.uni (retval0), 
	vprintf, 
	(
	param0, 
	param1
	);
	ld.param.b32 	%r31, [retval0];
	} // callseq 15
	ld.global.f32 	%f14, [%rd2+1552];
	cvt.f64.f32 	%fd14, %f14;
	st.local.f64 	[%rd4], %fd14;
	{ // callseq 16, 0
	.param .b64 param0;
	st.param.b64 	[param0], %rd6;
	.param .b64 param1;
	st.param.b64 	[param1], %rd3;
	.param .b32 retval0;
	call.uni (retval0), 
	vprintf, 
	(
	param0, 
	param1
	);
	ld.param.b32 	%r33, [retval0];
	} // callseq 16
	ld.global.f32 	%f15, [%rd2+1556];
	cvt.f64.f32 	%fd15, %f15;
	st.local.f64 	[%rd4], %fd15;
	{ // callseq 17, 0
	.param .b64 param0;
	st.param.b64 	[param0], %rd6;
	.param .b64 param1;
	st.param.b64 	[param1], %rd3;
	.param .b32 retval0;
	call.uni (retval0), 
	vprintf, 
	(
	param0, 
	param1
	);
	ld.param.b32 	%r35, [retval0];
	} // callseq 17
	ld.global.f32 	%f16, [%rd2+1560];
	cvt.f64.f32 	%fd16, %f16;
	st.local.f64 	[%rd4], %fd16;
	{ // callseq 18, 0
	.param .b64 param0;
	st.param.b64 	[param0], %rd6;
	.param .b64 param1;
	st.param.b64 	[param1], %rd3;
	.param .b32 retval0;
	call.uni (retval0), 
	vprintf, 
	(
	param0, 
	param1
	);
	ld.param.b32 	%r37, [retval0];
	} // callseq 18
	{ // callseq 19, 0
	.param .b64 param0;
	st.param.b64 	[param0], %rd8;
	.param .b64 param1;
	st.param.b64 	[param1], 0;
	.param .b32 retval0;
	call.uni (retval0), 
	vprintf, 
	(
	param0, 
	param1
	);
	ld.param.b32 	%r39, [retval0];
	} // callseq 19
	mov.u64 	%rd9, $str$2;
	cvta.global.u64 	%rd10, %rd9;
	{ // callseq 20, 0
	.param .b64 param0;
	st.param.b64 	[param0], %rd10;
	.param .b64 param1;
	st.param.b64 	[param1], 0;
	.param .b32 retval0;
	call.uni (retval0), 
	vprintf, 
	(
	param0, 
	param1
	);
	ld.param.b32 	%r41, [retval0];
	} // callseq 20
	ret;

}
	// .globl	_Z8kernel2DPfS_S_
.visible .entry _Z8kernel2DPfS_S_(
	.param .u64 .ptr .align 1 _Z8kernel2DPfS_S__param_0,
	.param .u64 .ptr .align 1 _Z8kernel2DPfS_S__param_1,
	.param .u64 .ptr .align 1 _Z8kernel2DPfS_S__param_2
)
{
	.reg .pred 	%p<17>;
	.reg .b32 	%r<30>;
	.reg .b32 	%f<61>;
	.reg .b64 	%rd<30>;

	ld.param.u64 	%rd4, [_Z8kernel2DPfS_S__param_0];
	ld.param.u64 	%rd3, [_Z8kernel2DPfS_S__param_1];
	ld.param.u64 	%rd5, [_Z8kernel2DPfS_S__param_2];
	cvta.to.global.u64 	%rd1, %rd4;
	cvta.to.global.u64 	%rd2, %rd5;
	mov.u32 	%r10, %ctaid.x;
	mov.u32 	%r11, %ntid.x;
	mov.u32 	%r12, %tid.x;
	mad.lo.s32 	%r13, %r10, %r11, %r12;
	mov.u32 	%r14, %ctaid.y;
	mov.u32 	%r15, %ntid.y;
	mov.u32 	%r16, %tid.y;
	mad.lo.s32 	%r2, %r14, %r15, %r16;
	add.s32 	%r3, %r13, -1;
	add.s32 	%r4, %r2, -1;
	shl.b32 	%r5, %r4, 6;
	ld.global.f32 	%f1, [%rd2];
	max.u32 	%r17, %r4, %r3;
	setp.gt.u32 	%p1, %r17, 63;
	mov.f32 	%f52, 0f00000000;
	@%p1 bra 	$L__BB1_2;
	add.s32 	%r18, %r5, %r3;
	mul.wide.u32 	%rd6, %r18, 4;
	add.s64 	%rd7, %rd1, %rd6;
	ld.global.f32 	%f52, [%rd7];
$L__BB1_2:
	fma.rn.f32 	%f4, %f1, %f52, 0f00000000;
	ld.global.f32 	%f5, [%rd2+4];
	or.b32  	%r19, %r4, %r13;
	setp.gt.u32 	%p2, %r19, 63;
	mov.f32 	%f53, 0f00000000;
	@%p2 bra 	$L__BB1_4;
	add.s32 	%r20, %r5, %r13;
	mul.wide.u32 	%rd8, %r20, 4;
	add.s64 	%rd9, %rd1, %rd8;
	ld.global.f32 	%f53, [%rd9];
$L__BB1_4:
	setp.gt.u32 	%p3, %r4, 63;
	fma.rn.f32 	%f8, %f5, %f53, %f4;
	ld.global.f32 	%f9, [%rd2+8];
	mov.f32 	%f54, 0f00000000;
	@%p3 bra 	$L__BB1_7;
	add.s32 	%r6, %r13, 1;
	setp.gt.u32 	%p4, %r6, 63;
	@%p4 bra 	$L__BB1_7;
	add.s32 	%r21, %r5, %r6;
	mul.wide.u32 	%rd10, %r21, 4;
	add.s64 	%rd11, %rd1, %rd10;
	ld.global.f32 	%f54, [%rd11];
$L__BB1_7:
	fma.rn.f32 	%f12, %f9, %f54, %f8;
	shl.b32 	%r7, %r2, 6;
	ld.global.f32 	%f13, [%rd2+12];
	max.u32 	%r22, %r2, %r3;
	setp.gt.u32 	%p5, %r22, 63;
	mov.f32 	%f55, 0f00000000;
	@%p5 bra 	$L__BB1_9;
	add.s32 	%r23, %r7, %r3;
	mul.wide.u32 	%rd12, %r23, 4;
	add.s64 	%rd13, %rd1, %rd12;
	ld.global.f32 	%f55, [%rd13];
$L__BB1_9:
	fma.rn.f32 	%f16, %f13, %f55, %f12;
	ld.global.f32 	%f17, [%rd2+16];
	or.b32  	%r24, %r2, %r13;
	setp.gt.u32 	%p6, %r24, 63;
	mov.f32 	%f56, 0f00000000;
	@%p6 bra 	$L__BB1_11;
	add.s32 	%r25, %r7, %r13;
	mul.wide.u32 	%rd14, %r25, 4;
	add.s64 	%rd15, %rd1, %rd14;
	ld.global.f32 	%f56, [%rd15];
$L__BB1_11:
	setp.gt.u32 	%p7, %r2, 63;
	fma.rn.f32 	%f20, %f17, %f56, %f16;
	ld.global.f32 	%f21, [%rd2+20];
	mov.f32 	%f57, 0f00000000;
	@%p7 bra 	$L__BB1_14;
	add.s32 	%r8, %r13, 1;
	setp.gt.u32 	%p8, %r8, 63;
	@%p8 bra 	$L__BB1_14;
	add.s32 	%r26, %r7, %r8;
	mul.wide.u32 	%rd16, %r26, 4;
	add.s64 	%rd17, %rd1, %rd16;
	ld.global.f32 	%f57, [%rd17];
$L__BB1_14:
	setp.gt.u32 	%p9, %r3, 63;
	fma.rn.f32 	%f24, %f21, %f57, %f20;
	setp.gt.u32 	%p10, %r2, 62;
	ld.global.f32 	%f25, [%rd2+24];
	or.pred  	%p11, %p10, %p9;
	mov.f32 	%f58, 0f00000000;
	@%p11 bra 	$L__BB1_16;
	add.s32 	%r27, %r7, %r3;
	mul.wide.u32 	%rd18, %r27, 4;
	add.s64 	%rd19, %rd1, %rd18;
	ld.global.f32 	%f58, [%rd19+256];
$L__BB1_16:
	setp.gt.u32 	%p12, %r2, 62;
	fma.rn.f32 	%f28, %f25, %f58, %f24;
	ld.global.f32 	%f29, [%rd2+28];
	setp.gt.u32 	%p13, %r13, 63;
	or.pred  	%p14, %p12, %p13;
	mov.f32 	%f59, 0f00000000;
	@%p14 bra 	$L__BB1_18;
	add.s32 	%r28, %r7, %r13;
	mul.wide.u32 	%rd20, %r28, 4;
	add.s64 	%rd21, %rd1, %rd20;
	ld.global.f32 	%f59, [%rd21+256];
$L__BB1_18:
	setp.gt.u32 	%p15, %r2, 62;
	fma.rn.f32 	%f32, %f29, %f59, %f28;
	ld.global.f32 	%f33, [%rd2+32];
	mov.f32 	%f60, 0f00000000;
	@%p15 bra 	$L__BB1_21;
	add.s32 	%r9, %r13, 1;
	setp.gt.u32 	%p16, %r9, 63;
	@%p16 bra 	$L__BB1_21;
	add.s32 	%r29, %r7, %r9;
	mul.wide.u32 	%rd22, %r29, 4;
	add.s64 	%rd23, %rd1, %rd22;
	ld.global.f32 	%f60, [%rd23+256];
$L__BB1_21:
	fma.rn.f32 	%f48, %f33, %f60, %f32;
	cvta.to.global.u64 	%rd24, %rd3;
	mul.wide.u32 	%rd25, %r2, 64;
	cvt.s64.s32 	%rd26, %r13;
	add.s64 	%rd27, %rd25, %rd26;
	shl.b64 	%rd28, %rd27, 2;
	add.s64 	%rd29, %rd24, %rd28;
	st.global.f32 	[%rd29], %f48;
	ret;

}
	// .globl	_Z12kernel2D_optPfS_S_
.visible .entry _Z12kernel2D_optPfS_S_(
	.param .u64 .ptr .align 1 _Z12kernel2D_optPfS_S__param_0,
	.param .u64 .ptr .align 1 _Z12kernel2D_optPfS_S__param_1,
	.param .u64 .ptr .align 1 _Z12kernel2D_optPfS_S__param_2
)
{
	.reg .pred 	%p<17>;
	.reg .b32 	%r<34>;
	.reg .b32 	%f<70>;
	.reg .b64 	%rd<30>;
	// demoted variable
	.shared .align 4 .b8 _ZZ12kernel2D_optPfS_S_E4tile[4624];
	ld.param.u64 	%rd4, [_Z12kernel2D_optPfS_S__param_0];
	ld.param.u64 	%rd2, [_Z12kernel2D_optPfS_S__param_1];
	ld.param.u64 	%rd3, [_Z12kernel2D_optPfS_S__param_2];
	cvta.to.global.u64 	%rd1, %rd4;
	mov.u32 	%r12, %ctaid.x;
	mov.u32 	%r13, %ntid.x;
	mov.u32 	%r14, %tid.x;
	mad.lo.s32 	%r15, %r12, %r13, %r14;
	mov.u32 	%r16, %ctaid.y;
	mov.u32 	%r17, %ntid.y;
	mov.u32 	%r18, %tid.y;
	mad.lo.s32 	%r2, %r16, %r17, %r18;
	add.s32 	%r3, %r15, -1;
	add.s32 	%r4, %r2, -1;
	shl.b32 	%r5, %r4, 6;
	mad.lo.s32 	%r6, %r18, 34, %r14;
	max.u32 	%r19, %r4, %r3;
	setp.gt.u32 	%p1, %r19, 63;
	mov.f32 	%f61, 0f00000000;
	@%p1 bra 	$L__BB2_2;
	add.s32 	%r20, %r5, %r3;
	mul.wide.u32 	%rd5, %r20, 4;
	add.s64 	%rd6, %rd1, %rd5;
	ld.global.f32 	%f61, [%rd6];
$L__BB2_2:
	shl.b32 	%r21, %r6, 2;
	mov.u32 	%r22, _ZZ12kernel2D_optPfS_S_E4tile;
	add.s32 	%r7, %r22, %r21;
	st.shared.f32 	[%r7], %f61;
	or.b32  	%r23, %r4, %r15;
	setp.gt.u32 	%p2, %r23, 63;
	mov.f32 	%f62, 0f00000000;
	@%p2 bra 	$L__BB2_4;
	add.s32 	%r24, %r5, %r15;
	mul.wide.u32 	%rd7, %r24, 4;
	add.s64 	%rd8, %rd1, %rd7;
	ld.global.f32 	%f62, [%rd8];
$L__BB2_4:
	setp.gt.u32 	%p3, %r4, 63;
	st.shared.f32 	[%r7+4], %f62;
	mov.f32 	%f63, 0f00000000;
	@%p3 bra 	$L__BB2_7;
	add.s32 	%r8, %r15, 1;
	setp.gt.u32 	%p4, %r8, 63;
	@%p4 bra 	$L__BB2_7;
	add.s32 	%r25, %r5, %r8;
	mul.wide.u32 	%rd9, %r25, 4;
	add.s64 	%rd10, %rd1, %rd9;
	ld.global.f32 	%f63, [%rd10];
$L__BB2_7:
	st.shared.f32 	[%r7+8], %f63;
	shl.b32 	%r9, %r2, 6;
	max.u32 	%r26, %r2, %r3;
	setp.gt.u32 	%p5, %r26, 63;
	mov.f32 	%f64, 0f00000000;
	@%p5 bra 	$L__BB2_9;
	add.s32 	%r27, %r9, %r3;
	mul.wide.u32 	%rd11, %r27, 4;
	add.s64 	%rd12, %rd1, %rd11;
	ld.global.f32 	%f64, [%rd12];
$L__BB2_9:
	st.shared.f32 	[%r7+136], %f64;
	or.b32  	%r28, %r2, %r15;
	setp.gt.u32 	%p6, %r28, 63;
	mov.f32 	%f65, 0f00000000;
	@%p6 bra 	$L__BB2_11;
	add.s32 	%r29, %r9, %r15;
	mul.wide.u32 	%rd13, %r29, 4;
	add.s64 	%rd14, %rd1, %rd13;
	ld.global.f32 	%f65, [%rd14];
$L__BB2_11:
	setp.gt.u32 	%p7, %r2, 63;
	st.shared.f32 	[%r7+140], %f65;
	mov.f32 	%f66, 0f00000000;
	@%p7 bra 	$L__BB2_14;
	add.s32 	%r10, %r15, 1;
	setp.gt.u32 	%p8, %r10, 63;
	@%p8 bra 	$L__BB2_14;
	add.s32 	%r30, %r9, %r10;
	mul.wide.u32 	%rd15, %r30, 4;
	add.s64 	%rd16, %rd1, %rd15;
	ld.global.f32 	%f66, [%rd16];
$L__BB2_14:
	setp.gt.u32 	%p9, %r3, 63;
	st.shared.f32 	[%r7+144], %f66;
	setp.gt.u32 	%p10, %r2, 62;
	or.pred  	%p11, %p10, %p9;
	mov.f32 	%f67, 0f00000000;
	@%p11 bra 	$L__BB2_16;
	add.s32 	%r31, %r9, %r3;
	mul.wide.u32 	%rd17, %r31, 4;
	add.s64 	%rd18, %rd1, %rd17;
	ld.global.f32 	%f67, [%rd18+256];
$L__BB2_16:
	setp.gt.u32 	%p12, %r2, 62;
	st.shared.f32 	[%r7+272], %f67;
	setp.gt.u32 	%p13, %r15, 63;
	or.pred  	%p14, %p12, %p13;
	mov.f32 	%f68, 0f00000000;
	@%p14 bra 	$L__BB2_18;
	add.s32 	%r32, %r9, %r15;
	mul.wide.u32 	%rd19, %r32, 4;
	add.s64 	%rd20, %rd1, %rd19;
	ld.global.f32 	%f68, [%rd20+256];
$L__BB2_18:
	setp.gt.u32 	%p15, %r2, 62;
	st.shared.f32 	[%r7+276], %f68;
	mov.f32 	%f69, 0f00000000;
	@%p15 bra 	$L__BB2_21;
	add.s32 	%r11, %r15, 1;
	setp.gt.u32 	%p16, %r11, 63;
	@%p16 bra 	$L__BB2_21;
	add.s32 	%r33, %r9, %r11;
	mul.wide.u32 	%rd21, %r33, 4;
	add.s64 	%rd22, %rd1, %rd21;
	ld.global.f32 	%f69, [%rd22+256];
$L__BB2_21:
	cvta.to.global.u64 	%rd23, %rd3;
	st.shared.f32 	[%r7+280], %f69;
	bar.sync 	0;
	ld.global.f32 	%f31, [%rd23];
	ld.shared.f32 	%f32, [%r7];
	fma.rn.f32 	%f33, %f31, %f32, 0f00000000;
	ld.global.f32 	%f34, [%rd23+4];
	ld.shared.f32 	%f35, [%r7+4];
	fma.rn.f32 	%f36, %f34, %f35, %f33;
	ld.global.f32 	%f37, [%rd23+8];
	ld.shared.f32 	%f38, [%r7+8];
	fma.rn.f32 	%f39, %f37, %f38, %f36;
	ld.global.f32 	%f40, [%rd23+256];
	ld.shared.f32 	%f41, [%r7+136];
	fma.rn.f32 	%f42, %f40, %f41, %f39;
	ld.global.f32 	%f43, [%rd23+260];
	ld.shared.f32 	%f44, [%r7+140];
	fma.rn.f32 	%f45, %f43, %f44, %f42;
	ld.global.f32 	%f46, [%rd23+264];
	ld.shared.f32 	%f47, [%r7+144];
	fma.rn.f32 	%f48, %f46, %f47, %f45;
	ld.global.f32 	%f49, [%rd23+512];
	ld.shared.f32 	%f50, [%r7+272];
	fma.rn.f32 	%f51, %f49, %f50, %f48;
	ld.global.f32 	%f52, [%rd23+516];
	ld.shared.f32 	%f53, [%r7+276];
	fma.rn.f32 	%f54, %f52, %f53, %f51;
	ld.global.f32 	%f55, [%rd23+520];
	ld.shared.f32 	%f56, [%r7+280];
	fma.rn.f32 	%f57, %f55, %f56, %f54;
	cvta.to.global.u64 	%rd24, %rd2;
	mul.wide.u32 	%rd25, %r2, 64;
	cvt.s64.s32 	%rd26, %r15;
	add.s64 	%rd27, %rd25, %rd26;
	shl.b64 	%rd28, %rd27, 2;
	add.s64 	%rd29, %rd24, %rd28;
	st.global.f32 	[%rd29], %f57;
	ret;

}
	// .globl	_Z8kernel3Dv
.visible .entry _Z8kernel3Dv()
{


	ret;

}


// ===== COMPILED SASS (sm_100) =====

	.target	sm_100

	.elftype	@"ET_EXEC"


//--------------------- .note.nv.tkinfo           --------------------------
	.section	.note.nv.tkinfo,"",@"SHT_NOTE"
	.sectionflags	@"SHF_NOTE_NV_TKINFO"
	.tkinfo
        /*0018*/ 	.word	0x00000002
        /*0030*/ 	.string	""
        /*0030*/ 	.string	"ptxas"
        /*0030*/ 	.string	"Cuda compilation tools, release 13.0, V13.0.88"
        /*0030*/ 	.string	"Build cuda_13.0.r13.0/compiler.36424714_0"
        /*0030*/ 	.string	"-arch sm_100 -m 64 "



//--------------------- .note.nv.cuinfo           --------------------------
	.section	.note.nv.cuinfo,"",@"SHT_NOTE"
	.sectionflags	@"SHF_NOTE_NV_CUINFO"
        /*0018*/ 	.short	0x0002
        /*001a*/ 	.short	0x0064
        /*001c*/ 	.short	0x0082
	.zero		2


//--------------------- .nv.info                  --------------------------
	.section	.nv.info,"",@"SHT_CUDA_INFO"
	.align	4


	//----- nvinfo : EIATTR_REGCOUNT
	.align		4
        /*0000*/ 	.byte	0x04, 0x2f
        /*0002*/ 	.short	(.L_4 - .L_3)
	.align		4
.L_3:
        /*0004*/ 	.word	index@(_Z16print_mat_host2DPKf)
        /*0008*/ 	.word	0x00000018


	//----- nvinfo : EIATTR_FRAME_SIZE
	.align		4
.L_4:
        /*000c*/ 	.byte	0x04, 0x11
        /*000e*/ 	.short	(.L_6 - .L_5)
	.align		4
.L_5:
        /*0010*/ 	.word	index@(_Z16print_mat_host2DPKf)
        /*0014*/ 	.word	0x00000008


	//----- nvinfo : EIATTR_REGCOUNT
	.align		4
.L_6:
        /*0018*/ 	.byte	0x04, 0x2f
        /*001a*/ 	.short	(.L_8 - .L_7)
	.align		4
.L_7:
        /*001c*/ 	.word	index@(_Z8kernel2DPfS_S_)
        /*0020*/ 	.word	0x00000020


	//----- nvinfo : EIATTR_FRAME_SIZE
	.align		4
.L_8:
        /*0024*/ 	.byte	0x04, 0x11
        /*0026*/ 	.short	(.L_10 - .L_9)
	.align		4
.L_9:
        /*0028*/ 	.word	index@(_Z8kernel2DPfS_S_)
        /*002c*/ 	.word	0x00000000


	//----- nvinfo : EIATTR_REGCOUNT
	.align		4
.L_10:
        /*0030*/ 	.byte	0x04, 0x2f
        /*0032*/ 	.short	(.L_12 - .L_11)
	.align		4
.L_11:
        /*0034*/ 	.word	index@(_Z12kernel2D_optPfS_S_)
        /*0038*/ 	.word	0x00000020


	//----- nvinfo : EIATTR_FRAME_SIZE
	.align		4
.L_12:
        /*003c*/ 	.byte	0x04, 0x11
        /*003e*/ 	.short	(.L_14 - .L_13)
	.align		4
.L_13:
        /*0040*/ 	.word	index@(_Z12kernel2D_optPfS_S_)
        /*0044*/ 	.word	0x00000000


	//----- nvinfo : EIATTR_REGCOUNT
	.align		4
.L_14:
        /*0048*/ 	.byte	0x04, 0x2f
        /*004a*/ 	.short	(.L_16 - .L_15)
	.align		4
.L_15:
        /*004c*/ 	.word	index@(_Z8kernel3Dv)
        /*0050*/ 	.word	0x00000004


	//----- nvinfo : EIATTR_FRAME_SIZE
	.align		4
.L_16:
        /*0054*/ 	.byte	0x04, 0x11
        /*0056*/ 	.short	(.L_18 - .L_17)
	.align		4
.L_17:
        /*0058*/ 	.word	index@(_Z8kernel3Dv)
        /*005c*/ 	.word	0x00000000


	//----- nvinfo : EIATTR_MIN_STACK_SIZE
	.align		4
.L_18:
        /*0060*/ 	.byte	0x04, 0x12
        /*0062*/ 	.short	(.L_20 - .L_19)
	.align		4
.L_19:
        /*0064*/ 	.word	index@(_Z8kernel3Dv)
        /*0068*/ 	.word	0x00000000


	//----- nvinfo : EIATTR_MIN_STACK_SIZE
	.align		4
.L_20:
        /*006c*/ 	.byte	0x04, 0x12
        /*006e*/ 	.short	(.L_22 - .L_21)
	.align		4
.L_21:
        /*0070*/ 	.word	index@(_Z12kernel2D_optPfS_S_)
        /*0074*/ 	.word	0x00000000


	//----- nvinfo : EIATTR_MIN_STACK_SIZE
	.align		4
.L_22:
        /*0078*/ 	.byte	0x04, 0x12
        /*007a*/ 	.short	(.L_24 - .L_23)
	.align		4
.L_23:
        /*007c*/ 	.word	index@(_Z8kernel2DPfS_S_)
        /*0080*/ 	.word	0x00000000


	//----- nvinfo : EIATTR_MIN_STACK_SIZE
	.align		4
.L_24:
        /*0084*/ 	.byte	0x04, 0x12
        /*0086*/ 	.short	(.L_26 - .L_25)
	.align		4
.L_25:
        /*0088*/ 	.word	index@(_Z16print_mat_host2DPKf)
        /*008c*/ 	.word	0x00000008
.L_26:


//--------------------- .nv.compat                --------------------------
	.section	.nv.compat,"",@"SHT_CUDA_COMPAT_INFO"
	.align	4
        /*0000*/ 	.byte	0x02, 0x09, 0x00, 0x00, 0x02, 0x02, 0x01, 0x00, 0x02, 0x05, 0x05, 0x00, 0x03, 0x07, 0x01, 0x01
        /*0010*/ 	.byte	0x02, 0x03, 0x00, 0x00, 0x02, 0x06, 0x01, 0x00, 0x04, 0x0b, 0x08, 0x00, 0x09, 0x00, 0x00, 0x00
        /*0020*/ 	.byte	0x00, 0x00, 0x00, 0x00


//--------------------- .nv.info._Z8kernel3Dv     --------------------------
	.section	.nv.info._Z8kernel3Dv,"",@"SHT_CUDA_INFO"
	.sectionflags	@""
	.align	4


	//----- nvinfo : EIATTR_CUDA_API_VERSION
	.align		4
        /*0000*/ 	.byte	0x04, 0x37
        /*0002*/ 	.short	(.L_28 - .L_27)
.L_27:
        /*0004*/ 	.word	0x00000082


	//----- nvinfo : EIATTR_SPARSE_MMA_MASK
	.align		4
.L_28:
        /*0008*/ 	.byte	0x03, 0x50
        /*000a*/ 	.short	0x0000


	//----- nvinfo : EIATTR_MAXREG_COUNT
	.align		4
        /*000c*/ 	.byte	0x03, 0x1b
        /*000e*/ 	.short	0x00ff


	//----- nvinfo : EIATTR_MERCURY_ISA_VERSION
	.align		4
        /*0010*/ 	.byte	0x03, 0x5f
        /*0012*/ 	.short	0x0101


	//----- nvinfo : EIATTR_VRC_CTA_INIT_COUNT
	.align		4
        /*0014*/ 	.byte	0x02, 0x4a
	.zero		1
	.zero		1


	//----- nvinfo : EIATTR_EXIT_INSTR_OFFSETS
	.align		4
        /*0018*/ 	.byte	0x04, 0x1c
        /*001a*/ 	.short	(.L_30 - .L_29)


	//   ....[0]....
.L_29:
        /*001c*/ 	.word	0x00000010


	//----- nvinfo : EIATTR_SW_WAR
	.align		4
.L_30:
        /*0020*/ 	.byte	0x04, 0x36
        /*0022*/ 	.short	(.L_32 - .L_31)
.L_31:
        /*0024*/ 	.word	0x00000008
.L_32:


//--------------------- .nv.info._Z12kernel2D_optPfS_S_ --------------------------
	.section	.nv.info._Z12kernel2D_optPfS_S_,"",@"SHT_CUDA_INFO"
	.sectionflags	@""
	.align	4


	//----- nvinfo : EIATTR_CUDA_API_VERSION
	.align		4
        /*0000*/ 	.byte	0x04, 0x37
        /*0002*/ 	.short	(.L_34 - .L_33)
.L_33:
        /*0004*/ 	.word	0x00000082


	//----- nvinfo : EIATTR_KPARAM_INFO
	.align		4
.L_34:
        /*0008*/ 	.byte	0x04, 0x17
        /*000a*/ 	.short	(.L_36 - .L_35)
.L_35:
        /*000c*/ 	.word	0x00000000
        /*0010*/ 	.short	0x0002
        /*0012*/ 	.short	0x0010
        /*0014*/ 	.byte	0x00, 0xf5, 0x21, 0x00


	//----- nvinfo : EIATTR_KPARAM_INFO
	.align		4
.L_36:
        /*0018*/ 	.byte	0x04, 0x17
        /*001a*/ 	.short	(.L_38 - .L_37)
.L_37:
        /*001c*/ 	.word	0x00000000
        /*0020*/ 	.short	0x0001
        /*0022*/ 	.short	0x0008
        /*0024*/ 	.byte	0x00, 0xf5, 0x21, 0x00


	//----- nvinfo : EIATTR_KPARAM_INFO
	.align		4
.L_38:
        /*0028*/ 	.byte	0x04, 0x17
        /*002a*/ 	.short	(.L_40 - .L_39)
.L_39:
        /*002c*/ 	.word	0x00000000
        /*0030*/ 	.short	0x0000
        /*0032*/ 	.short	0x0000
        /*0034*/ 	.byte	0x00, 0xf5, 0x21, 0x00


	//----- nvinfo : EIATTR_SPARSE_MMA_MASK
	.align		4
.L_40:
        /*0038*/ 	.byte	0x03, 0x50
        /*003a*/ 	.short	0x0000


	//----- nvinfo : EIATTR_MAXREG_COUNT
	.align		4
        /*003c*/ 	.byte	0x03, 0x1b
        /*003e*/ 	.short	0x00ff


	//----- nvinfo : EIATTR_NUM_BARRIERS
	.align		4
        /*0040*/ 	.byte	0x02, 0x4c
        /*0042*/ 	.byte	0x01
	.zero		1


	//----- nvinfo : EIATTR_MERCURY_ISA_VERSION
	.align		4
        /*0044*/ 	.byte	0x03, 0x5f
        /*0046*/ 	.short	0x0101


	//----- nvinfo : EIATTR_VRC_CTA_INIT_COUNT
	.align		4
        /*0048*/ 	.byte	0x02, 0x4a
	.zero		1
	.zero		1


	//----- nvinfo : EIATTR_EXIT_INSTR_OFFSETS
	.align		4
        /*004c*/ 	.byte	0x04, 0x1c
        /*004e*/ 	.short	(.L_42 - .L_41)


	//   ....[0]....
.L_41:
        /*0050*/ 	.word	0x00000890


	//----- nvinfo : EIATTR_CRS_STACK_SIZE
	.align		4
.L_42:
        /*0054*/ 	.byte	0x04, 0x1e
        /*0056*/ 	.short	(.L_44 - .L_43)
.L_43:
        /*0058*/ 	.word	0x00000000


	//----- nvinfo : EIATTR_CBANK_PARAM_SIZE
	.align		4
.L_44:
        /*005c*/ 	.byte	0x03, 0x19
        /*005e*/ 	.short	0x0018


	//----- nvinfo : EIATTR_PARAM_CBANK
	.align		4
        /*0060*/ 	.byte	0x04, 0x0a
        /*0062*/ 	.short	(.L_46 - .L_45)
	.align		4
.L_45:
        /*0064*/ 	.word	index@(.nv.constant0._Z12kernel2D_optPfS_S_)
        /*0068*/ 	.short	0x0380
        /*006a*/ 	.short	0x0018


	//----- nvinfo : EIATTR_SW_WAR
	.align		4
.L_46:
        /*006c*/ 	.byte	0x04, 0x36
        /*006e*/ 	.short	(.L_48 - .L_47)
.L_47:
        /*0070*/ 	.word	0x00000008
.L_48:


//--------------------- .nv.info._Z8kernel2DPfS_S_ --------------------------
	.section	.nv.info._Z8kernel2DPfS_S_,"",@"SHT_CUDA_INFO"
	.sectionflags	@""
	.align	4


	//----- nvinfo : EIATTR_CUDA_API_VERSION
	.align		4
        /*0000*/ 	.byte	0x04, 0x37
        /*0002*/ 	.short	(.L_50 - .L_49)
.L_49:
        /*0004*/ 	.word	0x00000082


	//----- nvinfo : EIATTR_KPARAM_INFO
	.align		4
.L_50:
        /*0008*/ 	.byte	0x04, 0x17
        /*000a*/ 	.short	(.L_52 - .L_51)
.L_51:
        /*000c*/ 	.word	0x00000000
        /*0010*/ 	.short	0x0002
        /*0012*/ 	.short	0x0010
        /*0014*/ 	.byte	0x00, 0xf5, 0x21, 0x00


	//----- nvinfo : EIATTR_KPARAM_INFO
	.align		4
.L_52:
        /*0018*/ 	.byte	0x04, 0x17
        /*001a*/ 	.short	(.L_54 - .L_53)
.L_53:
        /*001c*/ 	.word	0x00000000
        /*0020*/ 	.short	0x0001
        /*0022*/ 	.short	0x0008
        /*0024*/ 	.byte	0x00, 0xf5, 0x21, 0x00


	//----- nvinfo : EIATTR_KPARAM_INFO
	.align		4
.L_54:
        /*0028*/ 	.byte	0x04, 0x17
        /*002a*/ 	.short	(.L_56 - .L_55)
.L_55:
        /*002c*/ 	.word	0x00000000
        /*0030*/ 	.short	0x0000
        /*0032*/ 	.short	0x0000
        /*0034*/ 	.byte	0x00, 0xf5, 0x21, 0x00


	//----- nvinfo : EIATTR_SPARSE_MMA_MASK
	.align		4
.L_56:
        /*0038*/ 	.byte	0x03, 0x50
        /*003a*/ 	.short	0x0000


	//----- nvinfo : EIATTR_MAXREG_COUNT
	.align		4
        /*003c*/ 	.byte	0x03, 0x1b
        /*003e*/ 	.short	0x00ff


	//----- nvinfo : EIATTR_MERCURY_ISA_VERSION
	.align		4
        /*0040*/ 	.byte	0x03, 0x5f
        /*0042*/ 	.short	0x0101


	//----- nvinfo : EIATTR_VRC_CTA_INIT_COUNT
	.align		4
        /*0044*/ 	.byte	0x02, 0x4a
	.zero		1
	.zero		1


	//----- nvinfo : EIATTR_EXIT_INSTR_OFFSETS
	.align		4
        /*0048*/ 	.byte	0x04, 0x1c
        /*004a*/ 	.short	(.L_58 - .L_57)


	//   ....[0]....
.L_57:
        /*004c*/ 	.word	0x00000710


	//----- nvinfo : EIATTR_CRS_STACK_SIZE
	.align		4
.L_58:
        /*0050*/ 	.byte	0x04, 0x1e
        /*0052*/ 	.short	(.L_60 - .L_59)
.L_59:
        /*0054*/ 	.word	0x00000000


	//----- nvinfo : EIATTR_CBANK_PARAM_SIZE
	.align		4
.L_60:
        /*0058*/ 	.byte	0x03, 0x19
        /*005a*/ 	.short	0x0018


	//----- nvinfo : EIATTR_PARAM_CBANK
	.align		4
        /*005c*/ 	.byte	0x04, 0x0a
        /*005e*/ 	.short	(.L_62 - .L_61)
	.align		4
.L_61:
        /*0060*/ 	.word	index@(.nv.constant0._Z8kernel2DPfS_S_)
        /*0064*/ 	.short	0x0380
        /*0066*/ 	.short	0x0018


	//----- nvinfo : EIATTR_SW_WAR
	.align		4
.L_62:
        /*0068*/ 	.byte	0x04, 0x36
        /*006a*/ 	.short	(.L_64 - .L_63)
.L_63:
        /*006c*/ 	.word	0x00000008
.L_64:


//--------------------- .nv.info._Z16print_mat_host2DPKf --------------------------
	.section	.nv.info._Z16print_mat_host2DPKf,"",@"SHT_CUDA_INFO"
	.sectionflags	@""
	.align	4


	//----- nvinfo : EIATTR_CUDA_API_VERSION
	.align		4
        /*0000*/ 	.byte	0x04, 0x37
        /*0002*/ 	.short	(.L_66 - .L_65)
.L_65:
        /*0004*/ 	.word	0x00000082


	//----- nvinfo : EIATTR_KPARAM_INFO
	.align		4
.L_66:
        /*0008*/ 	.byte	0x04, 0x17
        /*000a*/ 	.short	(.L_68 - .L_67)
.L_67:
        /*000c*/ 	.word	0x00000000
        /*0010*/ 	.short	0x0000
        /*0012*/ 	.short	0x0000
        /*0014*/ 	.byte	0x00, 0xf5, 0x21, 0x00


	//----- nvinfo : EIATTR_SPARSE_MMA_MASK
	.align		4
.L_68:
        /*0018*/ 	.byte	0x03, 0x50
        /*001a*/ 	.short	0x0000


	//----- nvinfo : EIATTR_MAXREG_COUNT
	.align		4
        /*001c*/ 	.byte	0x03, 0x1b
        /*001e*/ 	.short	0x00ff


	//----- nvinfo : EIATTR_EXTERNS
	.align		4
        /*0020*/ 	.byte	0x04, 0x0f
        /*0022*/ 	.short	(.L_70 - .L_69)


	//   ....[0]....
	.align		4
.L_69:
        /*0024*/ 	.word	index@(vprintf)


	//----- nvinfo : EIATTR_MERCURY_ISA_VERSION
	.align		4
.L_70:
        /*0028*/ 	.byte	0x03, 0x5f
        /*002a*/ 	.short	0x0101


	//----- nvinfo : EIATTR_VRC_CTA_INIT_COUNT
	.align		4
        /*002c*/ 	.byte	0x02, 0x4a
	.zero		1
	.zero		1


	//----- nvinfo : EIATTR_SYSCALL_OFFSETS
	.align		4
        /*0030*/ 	.byte	0x04, 0x46
        /*0032*/ 	.short	(.L_72 - .L_71)


	//   ....[0]....
.L_71:
        /*0034*/ 	.word	0x00000130


	//   ....[1]....
        /*0038*/ 	.word	0x000001f0


	//   ....[2]....
        /*003c*/ 	.word	0x000002b0


	//   ....[3]....
        /*0040*/ 	.word	0x00000370


	//   ....[4]....
        /*0044*/ 	.word	0x000003e0


	//   ....[5]....
        /*0048*/ 	.word	0x000004a0


	//   ....[6]....
        /*004c*/ 	.word	0x00000560


	//   ....[7]....
        /*0050*/ 	.word	0x00000620


	//   ....[8]....
        /*0054*/ 	.word	0x000006e0


	//   ....[9]....
        /*0058*/ 	.word	0x00000750


	//   ....[10]....
        /*005c*/ 	.word	0x00000810


	//   ....[11]....
        /*0060*/ 	.word	0x000008d0


	//   ....[12]....
        /*0064*/ 	.word	0x00000990


	//   ....[13]....
        /*0068*/ 	.word	0x00000a50


	//   ....[14]....
        /*006c*/ 	.word	0x00000ac0


	//   ....[15]....
        /*0070*/ 	.word	0x00000b80


	//   ....[16]....
        /*0074*/ 	.word	0x00000c40


	//   ....[17]....
        /*0078*/ 	.word	0x00000d00


	//   ....[18]....
        /*007c*/ 	.word	0x00000dc0


	//   ....[19]....
        /*0080*/ 	.word	0x00000e30


	//   ....[20]....
        /*0084*/ 	.word	0x00000ea0


	//----- nvinfo : EIATTR_EXIT_INSTR_OFFSETS
	.align		4
.L_72:
        /*0088*/ 	.byte	0x04, 0x1c
        /*008a*/ 	.short	(.L_74 - .L_73)


	//   ....[0]....
.L_73:
        /*008c*/ 	.word	0x00000eb0


	//----- nvinfo : EIATTR_CBANK_PARAM_SIZE
	.align		4
.L_74:
        /*0090*/ 	.byte	0x03, 0x19
        /*0092*/ 	.short	0x0008


	//----- nvinfo : EIATTR_PARAM_CBANK
	.align		4
        /*0094*/ 	.byte	0x04, 0x0a
        /*0096*/ 	.short	(.L_76 - .L_75)
	.align		4
.L_75:
        /*0098*/ 	.word	index@(.nv.constant0._Z16print_mat_host2DPKf)
        /*009c*/ 	.short	0x0380
        /*009e*/ 	.short	0x0008


	//----- nvinfo : EIATTR_SW_WAR
	.align		4
.L_76:
        /*00a0*/ 	.byte	0x04, 0x36
        /*00a2*/ 	.short	(.L_78 - .L_77)
.L_77:
        /*00a4*/ 	.word	0x00000008
.L_78:


//--------------------- .nv.callgraph             --------------------------
	.section	.nv.callgraph,"",@"SHT_CUDA_CALLGRAPH"
	.align	4
	.sectionentsize	8
	.align		4
        /*0000*/ 	.word	0x00000000
	.align		4
        /*0004*/ 	.word	0xffffffff
	.align		4
        /*0008*/ 	.word	index@(_Z16print_mat_host2DPKf)
	.align		4
        /*000c*/ 	.word	index@(vprintf)
	.align		4
        /*0010*/ 	.word	0x00000000
	.align		4
        /*0014*/ 	.word	0xfffffffe
	.align		4
        /*0018*/ 	.word	0x00000000
	.align		4
        /*001c*/ 	.word	0xfffffffd
	.align		4
        /*0020*/ 	.word	0x00000000
	.align		4
        /*0024*/ 	.word	0xfffffffc


//--------------------- .nv.constant4             --------------------------
	.section	.nv.constant4,"a",@progbits
	.align	8
	.align		8
.nv.constant4:
        /*0000*/ 	.dword	$str
	.align		8
        /*0008*/ 	.dword	$str$1
	.align		8
        /*0010*/ 	.dword	$str$2
	.align		8
        /*0018*/ 	.dword	vprintf


//--------------------- .text._Z8kernel3Dv        --------------------------
	.section	.text._Z8kernel3Dv,"ax",@progbits
	.align	128
        .global         _Z8kernel3Dv
        .type           _Z8kernel3Dv,@function
        .size           _Z8kernel3Dv,(.L_x_37 - _Z8kernel3Dv)
        .other          _Z8kernel3Dv,@"STO_CUDA_ENTRY STV_DEFAULT"
_Z8kernel3Dv:
.text._Z8kernel3Dv:
[----:B------:R-:W-:Y:S01]  /*0000*/  LDC R1, c[0x0][0x37c] ;  /* 0x0000df00ff017b82 */ /* 0x000fe20000000800 */
[----:B------:R-:W-:Y:S05]  /*0010*/  EXIT ;  /* 0x000000000000794d */ /* 0x000fea0003800000 */
.L_x_0:
[----:B------:R-:W-:-:S00]  /*0020*/  BRA `(.L_x_0) ;  /* 0xfffffffc00fc7947 */ /* 0x000fc0000383ffff */
[----:B------:R-:W-:-:S00]  /*0030*/  NOP ;  /* 0x0000000000007918 */ /* 0x000fc00000000000 */
        /* <DEDUP_REMOVED lines=12> */
.L_x_37:


//--------------------- .text._Z12kernel2D_optPfS_S_ --------------------------
	.section	.text._Z12kernel2D_optPfS_S_,"ax",@progbits
	.align	128
        .global         _Z12kernel2D_optPfS_S_
        .type           _Z12kernel2D_optPfS_S_,@function
        .size           _Z12kernel2D_optPfS_S_,(.L_x_38 - _Z12kernel2D_optPfS_S_)
        .other          _Z12kernel2D_optPfS_S_,@"STO_CUDA_ENTRY STV_DEFAULT"
_Z12kernel2D_optPfS_S_:
.text._Z12kernel2D_optPfS_S_:
[----:B------:R-:W-:Y:S01]  /*0000*/  LDC R1, c[0x0][0x37c] ;  /* 0x0000df00ff017b82 */ /* 0x000fe20000000800 */
[----:B------:R-:W0:Y:S07]  /*0010*/  S2R R0, SR_TID.Y ;  /* 0x0000000000007919 */ /* 0x000e2e0000002200 */
[----:B------:R-:W1:Y:S01]  /*0020*/  LDC R2, c[0x0][0x360] ;  /* 0x0000d800ff027b82 */ /* 0x000e620000000800 */
[----:B------:R-:W2:Y:S01]  /*0030*/  LDCU.64 UR6, c[0x0][0x358] ;  /* 0x00006b00ff0677ac */ /* 0x000ea20008000a00 */
[----:B------:R-:W-:Y:S01]  /*0040*/  HFMA2 R10, -RZ, RZ, 0, 0 ;  /* 0x00000000ff0a7431 */ /* 0x000fe200000001ff */
[----:B------:R-:W1:Y:S05]  /*0050*/  S2R R3, SR_TID.X ;  /* 0x0000000000037919 */ /* 0x000e6a0000002100 */
[----:B------:R-:W0:Y:S08]  /*0060*/  S2UR UR5, SR_CTAID.Y ;  /* 0x00000000000579c3 */ /* 0x000e300000002600 */
[----:B------:R-:W0:Y:S08]  /*0070*/  LDC R11, c[0x0][0x364] ;  /* 0x0000d900ff0b7b82 */ /* 0x000e300000000800 */
[----:B------:R-:W1:Y:S01]  /*0080*/  S2UR UR4, SR_CTAID.X ;  /* 0x00000000000479c3 */ /* 0x000e620000002500 */
[----:B0-----:R-:W-:-:S04]  /*0090*/  IMAD R11, R11, UR5, R0 ;  /* 0x000000050b0b7c24 */ /* 0x001fc8000f8e0200 */
[----:B------:R-:W-:Y:S02]  /*00a0*/  VIADD R15, R11, 0xffffffff ;  /* 0xffffffff0b0f7836 */ /* 0x000fe40000000000 */
[----:B-1----:R-:W-:-:S05]  /*00b0*/  IMAD R2, R2, UR4, R3 ;  /* 0x0000000402027c24 */ /* 0x002fca000f8e0203 */
[----:B------:R-:W-:Y:S02]  /*00c0*/  LOP3.LUT R4, R15, R2, RZ, 0xfc, !PT ;  /* 0x000000020f047212 */ /* 0x000fe400078efcff */
[----:B------:R-:W-:Y:S02]  /*00d0*/  IADD3 R14, PT, PT, R2, -0x1, RZ ;  /* 0xffffffff020e7810 */ /* 0x000fe40007ffe0ff */
[----:B------:R-:W-:Y:S02]  /*00e0*/  ISETP.GT.U32.AND P2, PT, R4, 0x3f, PT ;  /* 0x0000003f0400780c */ /* 0x000fe40003f44070 */
[----:B------:R-:W-:Y:S02]  /*00f0*/  VIMNMX.U32 R4, PT, PT, R14, R15, !PT ;  /* 0x0000000f0e047248 */ /* 0x000fe40007fe0000 */
[----:B------:R-:W-:Y:S02]  /*0100*/  ISETP.GT.U32.AND P0, PT, R2, 0x3f, PT ;  /* 0x0000003f0200780c */ /* 0x000fe40003f04070 */
[----:B------:R-:W-:-:S02]  /*0110*/  ISETP.GT.U32.AND P3, PT, R4, 0x3f, PT ;  /* 0x0000003f0400780c */ /* 0x000fc40003f64070 */
[C---:B------:R-:W-:Y:S02]  /*0120*/  VIMNMX.U32 R5, PT, PT, R11.reuse, R14, !PT ;  /* 0x0000000e0b057248 */ /* 0x040fe40007fe0000 */
[C---:B------:R-:W-:Y:S02]  /*0130*/  LOP3.LUT R4, R11.reuse, R2, RZ, 0xfc, !PT ;  /* 0x000000020b047212 */ /* 0x040fe400078efcff */
[----:B------:R-:W-:Y:S01]  /*0140*/  ISETP.GT.U32.AND P1, PT, R14, 0x3f, PT ;  /* 0x0000003f0e00780c */ /* 0x000fe20003f24070 */
[----:B------:R-:W0:Y:S01]  /*0150*/  @!P2 LDC.64 R20, c[0x0][0x380] ;  /* 0x0000e000ff14ab82 */ /* 0x000e220000000a00 */
[----:B------:R-:W-:Y:S01]  /*0160*/  ISETP.GT.U32.OR P0, PT, R11, 0x3e, P0 ;  /* 0x0000003e0b00780c */ /* 0x000fe20000704470 */
[----:B------:R-:W-:Y:S01]  /*0170*/  @!P2 IMAD R19, R15, 0x40, R2 ;  /* 0x000000400f13a824 */ /* 0x000fe200078e0202 */
[----:B------:R-:W-:Y:S02]  /*0180*/  ISETP.GT.U32.AND P4, PT, R5, 0x3f, PT ;  /* 0x0000003f0500780c */ /* 0x000fe40003f84070 */
[----:B------:R-:W-:-:S02]  /*0190*/  ISETP.GT.U32.AND P5, PT, R4, 0x3f, PT ;  /* 0x0000003f0400780c */ /* 0x000fc40003fa4070 */
[----:B------:R-:W-:Y:S01]  /*01a0*/  ISETP.GT.U32.OR P1, PT, R11, 0x3e, P1 ;  /* 0x0000003e0b00780c */ /* 0x000fe20000f24470 */
[----:B------:R-:W1:Y:S08]  /*01b0*/  @!P3 LDC.64 R4, c[0x0][0x380] ;  /* 0x0000e000ff04bb82 */ /* 0x000e700000000a00 */
[----:B------:R-:W3:Y:S08]  /*01c0*/  @!P0 LDC.64 R6, c[0x0][0x380] ;  /* 0x0000e000ff068b82 */ /* 0x000ef00000000a00 */
[----:B------:R-:W4:Y:S01]  /*01d0*/  @!P4 LDC.64 R8, c[0x0][0x380] ;  /* 0x0000e000ff08cb82 */ /* 0x000f220000000a00 */
[----:B0-----:R-:W-:-:S07]  /*01e0*/  @!P2 IMAD.WIDE.U32 R20, R19, 0x4, R20 ;  /* 0x000000041314a825 */ /* 0x001fce00078e0014 */
[----:B------:R-:W0:Y:S08]  /*01f0*/  @!P5 LDC.64 R12, c[0x0][0x380] ;  /* 0x0000e000ff0cdb82 */ /* 0x000e300000000a00 */
[----:B------:R-:W1:Y:S01]  /*0200*/  @!P1 LDC.64 R16, c[0x0][0x380] ;  /* 0x0000e000ff109b82 */ /* 0x000e620000000a00 */
[C-C-:B------:R-:W-:Y:S01]  /*0210*/  @!P0 IMAD R19, R11.reuse, 0x40, R2.reuse ;  /* 0x000000400b138824 */ /* 0x140fe200078e0202 */
[CC--:B------:R-:W-:Y:S01]  /*0220*/  @!P4 LEA R25, R11.reuse, R14.reuse, 0x6 ;  /* 0x0000000e0b19c211 */ /* 0x0c0fe200078e30ff */
[C---:B------:R-:W-:Y:S01]  /*0230*/  @!P5 IMAD R27, R11.reuse, 0x40, R2 ;  /* 0x000000400b1bd824 */ /* 0x040fe200078e0202 */
[----:B------:R-:W-:Y:S01]  /*0240*/  @!P1 LEA R29, R11, R14, 0x6 ;  /* 0x0000000e0b1d9211 */ /* 0x000fe200078e30ff */
[----:B--2---:R2:W5:Y:S01]  /*0250*/  @!P2 LDG.E R10, desc[UR6][R20.64] ;  /* 0x00000006140aa981 */ /* 0x004562000c1e1900 */
[----:B---3--:R-:W-:Y:S01]  /*0260*/  @!P0 IMAD.WIDE.U32 R6, R19, 0x4, R6 ;  /* 0x0000000413068825 */ /* 0x008fe200078e0006 */
[----:B------:R-:W-:-:S03]  /*0270*/  CS2R R18, SRZ ;  /* 0x0000000000127805 */ /* 0x000fc6000001ff00 */
[----:B----4-:R-:W-:Y:S01]  /*0280*/  @!P4 IMAD.WIDE.U32 R8, R25, 0x4, R8 ;  /* 0x000000041908c825 */ /* 0x010fe200078e0008 */
[----:B------:R-:W3:Y:S01]  /*0290*/  S2UR UR5, SR_CgaCtaId ;  /* 0x00000000000579c3 */ /* 0x000ee20000008800 */
[----:B------:R-:W-:Y:S02]  /*02a0*/  UMOV UR4, 0x400 ;  /* 0x0000040000047882 */ /* 0x000fe40000000000 */
[----:B------:R-:W-:Y:S01]  /*02b0*/  @!P3 IMAD R23, R15, 0x40, R14 ;  /* 0x000000400f17b824 */ /* 0x000fe200078e020e */
[----:B--2---:R-:W-:Y:S01]  /*02c0*/  CS2R R20, SRZ ;  /* 0x0000000000147805 */ /* 0x004fe2000001ff00 */
[----:B0-----:R-:W-:Y:S01]  /*02d0*/  @!P5 IMAD.WIDE.U32 R12, R27, 0x4, R12 ;  /* 0x000000041b0cd825 */ /* 0x001fe200078e000c */
[----:B------:R-:W5:Y:S01]  /*02e0*/  @!P4 LDG.E R18, desc[UR6][R8.64] ;  /* 0x000000060812c981 */ /* 0x000f62000c1e1900 */
[----:B------:R-:W-:Y:S02]  /*02f0*/  MOV R14, RZ ;  /* 0x000000ff000e7202 */ /* 0x000fe40000000f00 */
[----:B-1----:R-:W-:Y:S01]  /*0300*/  @!P3 IMAD.WIDE.U32 R4, R23, 0x4, R4 ;  /* 0x000000041704b825 */ /* 0x002fe200078e0004 */
[----:B------:R-:W5:Y:S03]  /*0310*/  @!P5 LDG.E R19, desc[UR6][R12.64] ;  /* 0x000000060c13d981 */ /* 0x000f66000c1e1900 */
[----:B------:R-:W-:Y:S01]  /*0320*/  @!P1 IMAD.WIDE.U32 R16, R29, 0x4, R16 ;  /* 0x000000041d109825 */ /* 0x000fe200078e0010 */
[----:B------:R-:W5:Y:S04]  /*0330*/  @!P0 LDG.E R21, desc[UR6][R6.64+0x100] ;  /* 0x0001000606158981 */ /* 0x000f68000c1e1900 */
[----:B------:R-:W5:Y:S01]  /*0340*/  @!P1 LDG.E R20, desc[UR6][R16.64+0x100] ;  /* 0x0001000610149981 */ /* 0x000f62000c1e1900 */
[----:B------:R-:W-:Y:S01]  /*0350*/  ISETP.GT.U32.AND P0, PT, R15, 0x3f, PT ;  /* 0x0000003f0f00780c */ /* 0x000fe20003f04070 */
[----:B------:R-:W-:Y:S01]  /*0360*/  IMAD R0, R0, 0x22, R3 ;  /* 0x0000002200007824 */ /* 0x000fe200078e0203 */
[----:B------:R-:W-:Y:S01]  /*0370*/  BSSY.RECONVERGENT B0, `(.L_x_1) ;  /* 0x000000d000007945 */ /* 0x000fe20003800200 */
[----:B------:R0:W5:Y:S01]  /*0380*/  @!P3 LDG.E R14, desc[UR6][R4.64] ;  /* 0x00000006040eb981 */ /* 0x000162000c1e1900 */
[----:B---3--:R-:W-:Y:S01]  /*0390*/  ULEA UR4, UR5, UR4, 0x18 ;  /* 0x0000000405047291 */ /* 0x008fe2000f8ec0ff */
[----:B------:R-:W-:-:S05]  /*03a0*/  IMAD.MOV.U32 R22, RZ, RZ, RZ ;  /* 0x000000ffff167224 */ /* 0x000fca00078e00ff */
[----:B0-----:R-:W-:-:S03]  /*03b0*/  LEA R5, R0, UR4, 0x2 ;  /* 0x0000000400057c11 */ /* 0x001fc6000f8e10ff */
[----:B------:R-:W-:Y:S05]  /*03c0*/  @P0 BRA `(.L_x_2) ;  /* 0x00000000001c0947 */ /* 0x000fea0003800000 */
[----:B------:R-:W-:-:S04]  /*03d0*/  IADD3 R0, PT, PT, R2, 0x1, RZ ;  /* 0x0000000102007810 */ /* 0x000fc80007ffe0ff */
[----:B------:R-:W-:-:S13]  /*03e0*/  ISETP.GT.U32.AND P0, PT, R0, 0x3f, PT ;  /* 0x0000003f0000780c */ /* 0x000fda0003f04070 */
[----:B------:R-:W-:Y:S05]  /*03f0*/  @P0 BRA `(.L_x_2) ;  /* 0x0000000000100947 */ /* 0x000fea0003800000 */
[----:B------:R-:W0:Y:S01]  /*0400*/  LDC.64 R6, c[0x0][0x380] ;  /* 0x0000e000ff067b82 */ /* 0x000e220000000a00 */
[----:B------:R-:W-:-:S04]  /*0410*/  IMAD R15, R15, 0x40, R0 ;  /* 0x000000400f0f7824 */ /* 0x000fc800078e0200 */
[----:B0-----:R-:W-:-:S05]  /*0420*/  IMAD.WIDE.U32 R6, R15, 0x4, R6 ;  /* 0x000000040f067825 */ /* 0x001fca00078e0006 */
[----:B------:R0:W5:Y:S02]  /*0430*/  LDG.E R22, desc[UR6][R6.64] ;  /* 0x0000000606167981 */ /* 0x000164000c1e1900 */
.L_x_2:
[----:B------:R-:W-:Y:S05]  /*0440*/  BSYNC.RECONVERGENT B0 ;  /* 0x0000000000007941 */ /* 0x000fea0003800200 */
.L_x_1:
[----:B-----5:R1:W-:Y:S01]  /*0450*/  STS [R5+0x8], R22 ;  /* 0x0000081605007388 */ /* 0x0203e20000000800 */
[----:B------:R-:W-:Y:S01]  /*0460*/  ISETP.GT.U32.AND P0, PT, R11, 0x3f, PT ;  /* 0x0000003f0b00780c */ /* 0x000fe20003f04070 */
[----:B------:R-:W-:Y:S01]  /*0470*/  BSSY.RECONVERGENT B0, `(.L_x_3) ;  /* 0x000000a000007945 */ /* 0x000fe20003800200 */
[----:B------:R-:W-:-:S11]  /*0480*/  HFMA2 R0, -RZ, RZ, 0, 0 ;  /* 0x00000000ff007431 */ /* 0x000fd600000001ff */
[----:B-1----:R-:W-:Y:S05]  /*0490*/  @P0 BRA `(.L_x_4) ;  /* 0x00000000001c0947 */ /* 0x002fea0003800000 */
[----:B------:R-:W-:-:S05]  /*04a0*/  VIADD R4, R2, 0x1 ;  /* 0x0000000102047836 */ /* 0x000fca0000000000 */
[----:B------:R-:W-:-:S13]  /*04b0*/  ISETP.GT.U32.AND P0, PT, R4, 0x3f, PT ;  /* 0x0000003f0400780c */ /* 0x000fda0003f04070 */
[----:B------:R-:W-:Y:S05]  /*04c0*/  @P0 BRA `(.L_x_4) ;  /* 0x0000000000100947 */ /* 0x000fea0003800000 */
[----:B0-----:R-:W0:Y:S01]  /*04d0*/  LDC.64 R6, c[0x0][0x380] ;  /* 0x0000e000ff067b82 */ /* 0x001e220000000a00 */
[----:B------:R-:W-:-:S05]  /*04e0*/  LEA R9, R11, R4, 0x6 ;  /* 0x000000040b097211 */ /* 0x000fca00078e30ff */
[----:B0-----:R-:W-:-:S05]  /*04f0*/  IMAD.WIDE.U32 R6, R9, 0x4, R6 ;  /* 0x0000000409067825 */ /* 0x001fca00078e0006 */
[----:B------:R1:W5:Y:S02]  /*0500*/  LDG.E R0, desc[UR6][R6.64] ;  /* 0x0000000606007981 */ /* 0x000364000c1e1900 */
.L_x_4:
[----:B------:R-:W-:Y:S05]  /*0510*/  BSYNC.RECONVERGENT B0 ;  /* 0x0000000000007941 */ /* 0x000fea0003800200 */
.L_x_3:
[----:B-----5:R2:W-:Y:S01]  /*0520*/  STS [R5+0x90], R0 ;  /* 0x0000900005007388 */ /* 0x0205e20000000800 */
[----:B01----:R-:W0:Y:S01]  /*0530*/  LDC.64 R6, c[0x0][0x390] ;  /* 0x0000e400ff067b82 */ /* 0x003e220000000a00 */
[----:B------:R-:W-:Y:S01]  /*0540*/  ISETP.GT.U32.AND P0, PT, R11, 0x3e, PT ;  /* 0x0000003e0b00780c */ /* 0x000fe20003f04070 */
[----:B------:R-:W-:Y:S01]  /*0550*/  BSSY.RECONVERGENT B0, `(.L_x_5) ;  /* 0x000000a000007945 */ /* 0x000fe20003800200 */
[----:B------:R-:W-:-:S11]  /*0560*/  IMAD.MOV.U32 R8, RZ, RZ, RZ ;  /* 0x000000ffff087224 */ /* 0x000fd600078e00ff */
[----:B--2---:R-:W-:Y:S05]  /*0570*/  @P0 BRA `(.L_x_6) ;  /* 0x00000000001c0947 */ /* 0x004fea0003800000 */
[----:B------:R-:W-:-:S04]  /*0580*/  IADD3 R0, PT, PT, R2, 0x1, RZ ;  /* 0x0000000102007810 */ /* 0x000fc80007ffe0ff */
[----:B------:R-:W-:-:S13]  /*0590*/  ISETP.GT.U32.AND P0, PT, R0, 0x3f, PT ;  /* 0x0000003f0000780c */ /* 0x000fda0003f04070 */
[----:B------:R-:W-:Y:S05]  /*05a0*/  @P0 BRA `(.L_x_6) ;  /* 0x0000000000100947 */ /* 0x000fea0003800000 */
[----:B------:R-:W1:Y:S01]  /*05b0*/  LDC.64 R8, c[0x0][0x380] ;  /* 0x0000e000ff087b82 */ /* 0x000e620000000a00 */
[----:B------:R-:W-:-:S04]  /*05c0*/  IMAD R13, R11, 0x40, R0 ;  /* 0x000000400b0d7824 */ /* 0x000fc800078e0200 */
[----:B-1----:R-:W-:-:S06]  /*05d0*/  IMAD.WIDE.U32 R8, R13, 0x4, R8 ;  /* 0x000000040d087825 */ /* 0x002fcc00078e0008 */
[----:B------:R1:W5:Y:S02]  /*05e0*/  LDG.E R8, desc[UR6][R8.64+0x100] ;  /* 0x0001000608087981 */ /* 0x000364000c1e1900 */
.L_x_6:
[----:B------:R-:W-:Y:S05]  /*05f0*/  BSYNC.RECONVERGENT B0 ;  /* 0x0000000000007941 */ /* 0x000fea0003800200 */
.L_x_5:
[----:B-----5:R2:W-:Y:S01]  /*0600*/  STS [R5+0x118], R8 ;  /* 0x0001180805007388 */ /* 0x0205e20000000800 */
[----:B------:R-:W3:Y:S03]  /*0610*/  LDCU.64 UR4, c[0x0][0x388] ;  /* 0x00007100ff0477ac */ /* 0x000ee60008000a00 */
[----:B------:R-:W-:Y:S04]  /*0620*/  STS [R5+0x4], R10 ;  /* 0x0000040a05007388 */ /* 0x000fe80000000800 */
[----:B------:R-:W-:Y:S04]  /*0630*/  STS [R5], R14 ;  /* 0x0000000e05007388 */ /* 0x000fe80000000800 */
[----:B------:R-:W-:Y:S04]  /*0640*/  STS [R5+0x88], R18 ;  /* 0x0000881205007388 */ /* 0x000fe80000000800 */
[----:B------:R-:W-:Y:S04]  /*0650*/  STS [R5+0x8c], R19 ;  /* 0x00008c1305007388 */ /* 0x000fe80000000800 */
[----:B------:R-:W-:Y:S04]  /*0660*/  STS [R5+0x110], R20 ;  /* 0x0001101405007388 */ /* 0x000fe80000000800 */
[----:B------:R-:W-:Y:S01]  /*0670*/  STS [R5+0x114], R21 ;  /* 0x0001141505007388 */ /* 0x000fe20000000800 */
[----:B------:R-:W-:Y:S06]  /*0680*/  BAR.SYNC.DEFER_BLOCKING 0x0 ;  /* 0x0000000000007b1d */ /* 0x000fec0000010000 */
[----:B0-----:R-:W4:Y:S04]  /*0690*/  LDG.E R0, desc[UR6][R6.64] ;  /* 0x0000000606007981 */ /* 0x001f28000c1e1900 */
[----:B------:R-:W3:Y:S04]  /*06a0*/  LDG.E R17, desc[UR6][R6.64+0x4] ;  /* 0x0000040606117981 */ /* 0x000ee8000c1e1900 */
[----:B------:R-:W3:Y:S04]  /*06b0*/  LDG.E R23, desc[UR6][R6.64+0x8] ;  /* 0x0000080606177981 */ /* 0x000ee8000c1e1900 */
[----:B------:R-:W3:Y:S04]  /*06c0*/  LDG.E R25, desc[UR6][R6.64+0x100] ;  /* 0x0001000606197981 */ /* 0x000ee8000c1e1900 */
[----:B------:R-:W3:Y:S04]  /*06d0*/  LDG.E R27, desc[UR6][R6.64+0x104] ;  /* 0x00010406061b7981 */ /* 0x000ee8000c1e1900 */
[----:B------:R-:W3:Y:S04]  /*06e0*/  LDG.E R29, desc[UR6][R6.64+0x108] ;  /* 0x00010806061d7981 */ /* 0x000ee8000c1e1900 */
[----:B--2---:R-:W2:Y:S04]  /*06f0*/  LDG.E R8, desc[UR6][R6.64+0x200] ;  /* 0x0002000606087981 */ /* 0x004ea8000c1e1900 */
[----:B------:R-:W2:Y:S04]  /*0700*/  LDG.E R4, desc[UR6][R6.64+0x204] ;  /* 0x0002040606047981 */ /* 0x000ea8000c1e1900 */
[----:B-1----:R0:W2:Y:S04]  /*0710*/  LDG.E R9, desc[UR6][R6.64+0x208] ;  /* 0x0002080606097981 */ /* 0x0020a8000c1e1900 */
[----:B------:R-:W4:Y:S04]  /*0720*/  LDS R3, [R5] ;  /* 0x0000000005037984 */ /* 0x000f280000000800 */
[----:B------:R-:W3:Y:S04]  /*0730*/  LDS R12, [R5+0x4] ;  /* 0x00000400050c7984 */ /* 0x000ee80000000800 */
[----:B------:R-:W1:Y:S04]  /*0740*/  LDS R14, [R5+0x8] ;  /* 0x00000800050e7984 */ /* 0x000e680000000800 */
[----:B------:R-:W0:Y:S04]  /*0750*/  LDS R16, [R5+0x88] ;  /* 0x0000880005107984 */ /* 0x000e280000000800 */
[----:B------:R-:W0:Y:S04]  /*0760*/  LDS R18, [R5+0x8c] ;  /* 0x00008c0005127984 */ /* 0x000e280000000800 */
[----:B------:R-:W0:Y:S04]  /*0770*/  LDS R19, [R5+0x90] ;  /* 0x0000900005137984 */ /* 0x000e280000000800 */
[----:B------:R-:W2:Y:S04]  /*0780*/  LDS R15, [R5+0x110] ;  /* 0x00011000050f7984 */ /* 0x000ea80000000800 */
[----:B------:R-:W2:Y:S04]  /*0790*/  LDS R13, [R5+0x114] ;  /* 0x00011400050d7984 */ /* 0x000ea80000000800 */
[----:B------:R-:W2:Y:S01]  /*07a0*/  LDS R10, [R5+0x118] ;  /* 0x00011800050a7984 */ /* 0x000ea20000000800 */
[----:B----4-:R-:W-:Y:S01]  /*07b0*/  FFMA R0, R0, R3, RZ ;  /* 0x0000000300007223 */ /* 0x010fe200000000ff */
[----:B------:R-:W-:-:S03]  /*07c0*/  SHF.R.S32.HI R3, RZ, 0x1f, R2 ;  /* 0x0000001fff037819 */ /* 0x000fc60000011402 */
[----:B---3--:R-:W-:Y:S01]  /*07d0*/  FFMA R0, R17, R12, R0 ;  /* 0x0000000c11007223 */ /* 0x008fe20000000000 */
[----:B------:R-:W-:-:S04]  /*07e0*/  IMAD.WIDE.U32 R2, R11, 0x40, R2 ;  /* 0x000000400b027825 */ /* 0x000fc800078e0002 */
[----:B-1----:R-:W-:Y:S01]  /*07f0*/  FFMA R0, R23, R14, R0 ;  /* 0x0000000e17007223 */ /* 0x002fe20000000000 */
[----:B0-----:R-:W-:-:S03]  /*0800*/  LEA R6, P0, R2, UR4, 0x2 ;  /* 0x0000000402067c11 */ /* 0x001fc6000f8010ff */
[----:B------:R-:W-:Y:S01]  /*0810*/  FFMA R0, R25, R16, R0 ;  /* 0x0000001019007223 */ /* 0x000fe20000000000 */
[----:B------:R-:W-:-:S03]  /*0820*/  LEA.HI.X R7, R2, UR5, R3, 0x2, P0 ;  /* 0x0000000502077c11 */ /* 0x000fc600080f1403 */
[----:B------:R-:W-:-:S04]  /*0830*/  FFMA R0, R27, R18, R0 ;  /* 0x000000121b007223 */ /* 0x000fc80000000000 */
[----:B------:R-:W-:-:S04]  /*0840*/  FFMA R19, R29, R19, R0 ;  /* 0x000000131d137223 */ /* 0x000fc80000000000 */
[----:B--2---:R-:W-:-:S04]  /*0850*/  FFMA R15, R8, R15, R19 ;  /* 0x0000000f080f7223 */ /* 0x004fc80000000013 */
[----:B------:R-:W-:-:S04]  /*0860*/  FFMA R4, R4, R13, R15 ;  /* 0x0000000d04047223 */ /* 0x000fc8000000000f */
[----:B------:R-:W-:-:S05]  /*0870*/  FFMA R9, R9, R10, R4 ;  /* 0x0000000a09097223 */ /* 0x000fca0000000004 */
[----:B------:R-:W-:Y:S01]  /*0880*/  STG.E desc[UR6][R6.64], R9 ;  /* 0x0000000906007986 */ /* 0x000fe2000c101906 */
[----:B------:R-:W-:Y:S05]  /*0890*/  EXIT ;  /* 0x000000000000794d */ /* 0x000fea0003800000 */
.L_x_7:
        /* <DEDUP_REMOVED lines=14> */
.L_x_38:


//--------------------- .text._Z8kernel2DPfS_S_   --------------------------
	.section	.text._Z8kernel2DPfS_S_,"ax",@progbits
	.align	128
        .global         _Z8kernel2DPfS_S_
        .type           _Z8kernel2DPfS_S_,@function
        .size           _Z8kernel2DPfS_S_,(.L_x_39 - _Z8kernel2DPfS_S_)
        .other          _Z8kernel2DPfS_S_,@"STO_CUDA_ENTRY STV_DEFAULT"
_Z8kernel2DPfS_S_:
.text._Z8kernel2DPfS_S_:
[----:B------:R-:W-:Y:S01]  /*0000*/  LDC R1, c[0x0][0x37c] ;  /* 0x0000df00ff017b82 */ /* 0x000fe20000000800 */
[----:B------:R-:W0:Y:S07]  /*0010*/  S2R R3, SR_TID.X ;  /* 0x0000000000037919 */ /* 0x000e2e0000002100 */
[----:B------:R-:W0:Y:S01]  /*0020*/  LDC R2, c[0x0][0x360] ;  /* 0x0000d800ff027b82 */ /* 0x000e220000000800 */
[----:B------:R-:W1:Y:S07]  /*0030*/  S2R R0, SR_TID.Y ;  /* 0x0000000000007919 */ /* 0x000e6e0000002200 */
[----:B------:R-:W0:Y:S08]  /*0040*/  S2UR UR4, SR_CTAID.X ;  /* 0x00000000000479c3 */ /* 0x000e300000002500 */
[----:B------:R-:W1:Y:S08]  /*0050*/  S2UR UR5, SR_CTAID.Y ;  /* 0x00000000000579c3 */ /* 0x000e700000002600 */
[----:B------:R-:W1:Y:S01]  /*0060*/  LDC R15, c[0x0][0x364] ;  /* 0x0000d900ff0f7b82 */ /* 0x000e620000000800 */
[----:B0-----:R-:W-:-:S02]  /*0070*/  IMAD R2, R2, UR4, R3 ;  /* 0x0000000402027c24 */ /* 0x001fc4000f8e0203 */
[----:B------:R-:W-:Y:S02]  /*0080*/  HFMA2 R14, -RZ, RZ, 0, 0 ;  /* 0x00000000ff0e7431 */ /* 0x000fe400000001ff */
[----:B------:R-:W-:Y:S01]  /*0090*/  IMAD.MOV.U32 R12, RZ, RZ, RZ ;  /* 0x000000ffff0c7224 */ /* 0x000fe200078e00ff */
[C---:B------:R-:W-:Y:S01]  /*00a0*/  ISETP.GT.U32.AND P0, PT, R2.reuse, 0x3f, PT ;  /* 0x0000003f0200780c */ /* 0x040fe20003f04070 */
[----:B-1----:R-:W-:Y:S01]  /*00b0*/  IMAD R15, R15, UR5, R0 ;  /* 0x000000050f0f7c24 */ /* 0x002fe2000f8e0200 */
[----:B------:R-:W0:Y:S01]  /*00c0*/  LDCU.64 UR4, c[0x0][0x358] ;  /* 0x00006b00ff0477ac */ /* 0x000e220008000a00 */
[----:B------:R-:W-:-:S03]  /*00d0*/  VIADD R0, R2, 0xffffffff ;  /* 0xffffffff02007836 */ /* 0x000fc60000000000 */
[C---:B------:R-:W-:Y:S02]  /*00e0*/  IADD3 R13, PT, PT, R15.reuse, -0x1, RZ ;  /* 0xffffffff0f0d7810 */ /* 0x040fe40007ffe0ff */
[----:B------:R-:W-:Y:S02]  /*00f0*/  VIMNMX.U32 R5, PT, PT, R15, R0, !PT ;  /* 0x000000000f057248 */ /* 0x000fe40007fe0000 */
[----:B------:R-:W-:Y:S02]  /*0100*/  VIMNMX.U32 R4, PT, PT, R0, R13, !PT ;  /* 0x0000000d00047248 */ /* 0x000fe40007fe0000 */
[----:B------:R-:W-:Y:S02]  /*0110*/  ISETP.GT.U32.AND P4, PT, R5, 0x3f, PT ;  /* 0x0000003f0500780c */ /* 0x000fe40003f84070 */
[----:B------:R-:W-:Y:S02]  /*0120*/  ISETP.GT.U32.AND P2, PT, R4, 0x3f, PT ;  /* 0x0000003f0400780c */ /* 0x000fe40003f44070 */
[----:B------:R-:W-:-:S02]  /*0130*/  LOP3.LUT R4, R13, R2, RZ, 0xfc, !PT ;  /* 0x000000020d047212 */ /* 0x000fc400078efcff */
[----:B------:R-:W-:Y:S02]  /*0140*/  ISETP.GT.U32.AND P1, PT, R0, 0x3f, PT ;  /* 0x0000003f0000780c */ /* 0x000fe40003f24070 */
[----:B------:R-:W-:Y:S02]  /*0150*/  ISETP.GT.U32.AND P3, PT, R4, 0x3f, PT ;  /* 0x0000003f0400780c */ /* 0x000fe40003f64070 */
[C---:B------:R-:W-:Y:S02]  /*0160*/  LOP3.LUT R4, R15.reuse, R2, RZ, 0xfc, !PT ;  /* 0x000000020f047212 */ /* 0x040fe400078efcff */
[----:B------:R-:W-:Y:S01]  /*0170*/  ISETP.GT.U32.OR P1, PT, R15, 0x3e, P1 ;  /* 0x0000003e0f00780c */ /* 0x000fe20000f24470 */
[----:B------:R-:W1:Y:S01]  /*0180*/  @!P4 LDC.64 R18, c[0x0][0x380] ;  /* 0x0000e000ff12cb82 */ /* 0x000e620000000a00 */
[----:B------:R-:W-:Y:S01]  /*0190*/  ISETP.GT.U32.AND P5, PT, R4, 0x3f, PT ;  /* 0x0000003f0400780c */ /* 0x000fe20003fa4070 */
[--C-:B------:R-:W-:Y:S01]  /*01a0*/  @!P2 IMAD R17, R13, 0x40, R0.reuse ;  /* 0x000000400d11a824 */ /* 0x100fe200078e0200 */
[C---:B------:R-:W-:Y:S01]  /*01b0*/  ISETP.GT.U32.OR P0, PT, R15.reuse, 0x3e, P0 ;  /* 0x0000003e0f00780c */ /* 0x040fe20000704470 */
[----:B------:R-:W-:-:S04]  /*01c0*/  @!P4 IMAD R27, R15, 0x40, R0 ;  /* 0x000000400f1bc824 */ /* 0x000fc800078e0200 */
[----:B------:R-:W2:Y:S01]  /*01d0*/  @!P2 LDC.64 R24, c[0x0][0x380] ;  /* 0x0000e000ff18ab82 */ /* 0x000ea20000000a00 */
[----:B------:R-:W-:-:S07]  /*01e0*/  @!P3 LEA R23, R13, R2, 0x6 ;  /* 0x000000020d17b211 */ /* 0x000fce00078e30ff */
[----:B------:R-:W3:Y:S08]  /*01f0*/  @!P3 LDC.64 R20, c[0x0][0x380] ;  /* 0x0000e000ff14bb82 */ /* 0x000ef00000000a00 */
[----:B------:R-:W4:Y:S08]  /*0200*/  LDC.64 R4, c[0x0][0x390] ;  /* 0x0000e400ff047b82 */ /* 0x000f300000000a00 */
[----:B------:R-:W4:Y:S01]  /*0210*/  @!P5 LDC.64 R6, c[0x0][0x380] ;  /* 0x0000e000ff06db82 */ /* 0x000f220000000a00 */
[----:B--2---:R-:W-:Y:S01]  /*0220*/  @!P2 IMAD.WIDE.U32 R24, R17, 0x4, R24 ;  /* 0x000000041118a825 */ /* 0x004fe200078e0018 */
[----:B------:R-:W-:-:S06]  /*0230*/  CS2R R16, SRZ ;  /* 0x0000000000107805 */ /* 0x000fcc000001ff00 */
[----:B------:R-:W2:Y:S01]  /*0240*/  @!P1 LDC.64 R8, c[0x0][0x380] ;  /* 0x0000e000ff089b82 */ /* 0x000ea20000000a00 */
[----:B---3--:R-:W-:Y:S01]  /*0250*/  @!P3 IMAD.WIDE.U32 R20, R23, 0x4, R20 ;  /* 0x000000041714b825 */ /* 0x008fe200078e0014 */
[----:B0-----:R-:W3:Y:S03]  /*0260*/  @!P2 LDG.E R17, desc[UR4][R24.64] ;  /* 0x000000041811a981 */ /* 0x001ee6000c1e1900 */
[----:B-1----:R-:W-:Y:S01]  /*0270*/  @!P4 IMAD.WIDE.U32 R22, R27, 0x4, R18 ;  /* 0x000000041b16c825 */ /* 0x002fe200078e0012 */
[C---:B------:R-:W-:Y:S01]  /*0280*/  @!P5 LEA R19, R15.reuse, R2, 0x6 ;  /* 0x000000020f13d211 */ /* 0x040fe200078e30ff */
[----:B------:R-:W3:Y:S01]  /*0290*/  @!P3 LDG.E R14, desc[UR4][R20.64] ;  /* 0x00000004140eb981 */ /* 0x000ee2000c1e1900 */
[----:B------:R-:W0:Y:S01]  /*02a0*/  @!P0 LDC.64 R10, c[0x0][0x380] ;  /* 0x0000e000ff0a8b82 */ /* 0x000e220000000a00 */
[----:B------:R-:W-:Y:S02]  /*02b0*/  @!P1 IMAD R27, R15, 0x40, R0 ;  /* 0x000000400f1b9824 */ /* 0x000fe400078e0200 */
[----:B----4-:R-:W3:Y:S04]  /*02c0*/  LDG.E R0, desc[UR4][R4.64] ;  /* 0x0000000404007981 */ /* 0x010ee8000c1e1900 */
[----:B------:R1:W5:Y:S01]  /*02d0*/  @!P4 LDG.E R12, desc[UR4][R22.64] ;  /* 0x00000004160cc981 */ /* 0x000362000c1e1900 */
[----:B------:R-:W-:-:S03]  /*02e0*/  @!P5 IMAD.WIDE.U32 R6, R19, 0x4, R6 ;  /* 0x000000041306d825 */ /* 0x000fc600078e0006 */
[----:B------:R1:W5:Y:S04]  /*02f0*/  LDG.E R24, desc[UR4][R4.64+0x8] ;  /* 0x0000080404187981 */ /* 0x000368000c1e1900 */
[----:B------:R1:W5:Y:S01]  /*0300*/  LDG.E R21, desc[UR4][R4.64+0xc] ;  /* 0x00000c0404157981 */ /* 0x000362000c1e1900 */
[----:B--2---:R-:W-:-:S03]  /*0310*/  @!P1 IMAD.WIDE.U32 R8, R27, 0x4, R8 ;  /* 0x000000041b089825 */ /* 0x004fc600078e0008 */
[----:B------:R-:W2:Y:S04]  /*0320*/  LDG.E R27, desc[UR4][R4.64+0x4] ;  /* 0x00000404041b7981 */ /* 0x000ea8000c1e1900 */
[----:B------:R1:W5:Y:S04]  /*0330*/  LDG.E R23, desc[UR4][R4.64+0x10] ;  /* 0x0000100404177981 */ /* 0x000368000c1e1900 */
[----:B------:R1:W5:Y:S04]  /*0340*/  LDG.E R20, desc[UR4][R4.64+0x14] ;  /* 0x0000140404147981 */ /* 0x000368000c1e1900 */
[----:B------:R1:W5:Y:S04]  /*0350*/  LDG.E R25, desc[UR4][R4.64+0x18] ;  /* 0x0000180404197981 */ /* 0x000368000c1e1900 */
[----:B------:R1:W5:Y:S04]  /*0360*/  LDG.E R22, desc[UR4][R4.64+0x1c] ;  /* 0x00001c0404167981 */ /* 0x000368000c1e1900 */
[----:B------:R1:W5:Y:S04]  /*0370*/  LDG.E R26, desc[UR4][R4.64+0x20] ;  /* 0x00002004041a7981 */ /* 0x000368000c1e1900 */
[----:B------:R1:W5:Y:S01]  /*0380*/  @!P5 LDG.E R16, desc[UR4][R6.64] ;  /* 0x000000040610d981 */ /* 0x000362000c1e1900 */
[----:B------:R-:W-:-:S02]  /*0390*/  @!P0 LEA R29, R15, R2, 0x6 ;  /* 0x000000020f1d8211 */ /* 0x000fc400078e30ff */
[----:B------:R-:W-:-:S03]  /*03a0*/  CS2R R18, SRZ ;  /* 0x0000000000127805 */ /* 0x000fc6000001ff00 */
[----:B0-----:R-:W-:Y:S01]  /*03b0*/  @!P0 IMAD.WIDE.U32 R10, R29, 0x4, R10 ;  /* 0x000000041d0a8825 */ /* 0x001fe200078e000a */
[----:B------:R-:W-:Y:S02]  /*03c0*/  BSSY.RECONVERGENT B0, `(.L_x_8) ;  /* 0x0000011000007945 */ /* 0x000fe40003800200 */
[----:B------:R1:W5:Y:S04]  /*03d0*/  @!P1 LDG.E R18, desc[UR4][R8.64+0x100] ;  /* 0x0001000408129981 */ /* 0x000368000c1e1900 */
[----:B------:R1:W5:Y:S01]  /*03e0*/  @!P0 LDG.E R19, desc[UR4][R10.64+0x100] ;  /* 0x000100040a138981 */ /* 0x000362000c1e1900 */
[----:B------:R-:W-:Y:S02]  /*03f0*/  ISETP.GT.U32.AND P0, PT, R13, 0x3f, PT ;  /* 0x0000003f0d00780c */ /* 0x000fe40003f04070 */
[----:B------:R-:W-:-:S02]  /*0400*/  ISETP.GT.U32.AND P1, PT, R15, 0x3f, PT ;  /* 0x0000003f0f00780c */ /* 0x000fc40003f24070 */
[----:B------:R-:W-:Y:S01]  /*0410*/  ISETP.GT.U32.AND P2, PT, R15, 0x3e, PT ;  /* 0x0000003e0f00780c */ /* 0x000fe20003f44070 */
[----:B---3--:R-:W-:Y:S01]  /*0420*/  FFMA R0, R0, R17, RZ ;  /* 0x0000001100007223 */ /* 0x008fe200000000ff */
[----:B------:R-:W-:-:S03]  /*0430*/  IMAD.MOV.U32 R17, RZ, RZ, RZ ;  /* 0x000000ffff117224 */ /* 0x000fc600078e00ff */
[----:B--2---:R-:W-:-:S04]  /*0440*/  FFMA R27, R27, R14, R0 ;  /* 0x0000000e1b1b7223 */ /* 0x004fc80000000000 */
[----:B-1----:R-:W-:Y:S05]  /*0450*/  @P0 BRA `(.L_x_9) ;  /* 0x00000000001c0947 */ /* 0x002fea0003800000 */
[----:B------:R-:W-:-:S04]  /*0460*/  IADD3 R0, PT, PT, R2, 0x1, RZ ;  /* 0x0000000102007810 */ /* 0x000fc80007ffe0ff */
[----:B------:R-:W-:-:S13]  /*0470*/  ISETP.GT.U32.AND P0, PT, R0, 0x3f, PT ;  /* 0x0000003f0000780c */ /* 0x000fda0003f04070 */
[----:B------:R-:W-:Y:S05]  /*0480*/  @P0 BRA `(.L_x_9) ;  /* 0x0000000000100947 */ /* 0x000fea0003800000 */
[----:B------:R-:W0:Y:S01]  /*0490*/  LDC.64 R4, c[0x0][0x380] ;  /* 0x0000e000ff047b82 */ /* 0x000e220000000a00 */
[----:B------:R-:W-:-:S04]  /*04a0*/  IMAD R13, R13, 0x40, R0 ;  /* 0x000000400d0d7824 */ /* 0x000fc800078e0200 */
[----:B0-----:R-:W-:-:S05]  /*04b0*/  IMAD.WIDE.U32 R4, R13, 0x4, R4 ;  /* 0x000000040d047825 */ /* 0x001fca00078e0004 */
[----:B------:R0:W5:Y:S02]  /*04c0*/  LDG.E R17, desc[UR4][R4.64] ;  /* 0x0000000404117981 */ /* 0x000164000c1e1900 */
.L_x_9:
[----:B------:R-:W-:Y:S05]  /*04d0*/  BSYNC.RECONVERGENT B0 ;  /* 0x0000000000007941 */ /* 0x000fea0003800200 */
.L_x_8:
[----:B------:R-:W-:Y:S01]  /*04e0*/  BSSY.RECONVERGENT B0, `(.L_x_10) ;  /* 0x000000c000007945 */ /* 0x000fe20003800200 */
[----:B-----5:R-:W-:Y:S01]  /*04f0*/  FFMA R24, R24, R17, R27 ;  /* 0x0000001118187223 */ /* 0x020fe2000000001b */
[----:B------:R-:W-:Y:S01]  /*0500*/  MOV R7, RZ ;  /* 0x000000ff00077202 */ /* 0x000fe20000000f00 */
[----:B------:R-:W-:Y:S01]  /*0510*/  IMAD.MOV.U32 R9, RZ, RZ, RZ ;  /* 0x000000ffff097224 */ /* 0x000fe200078e00ff */
[----:B------:R-:W-:Y:S06]  /*0520*/  @P1 BRA `(.L_x_11) ;  /* 0x00000000001c1947 */ /* 0x000fec0003800000 */
[----:B------:R-:W-:-:S04]  /*0530*/  IADD3 R0, PT, PT, R2, 0x1, RZ ;  /* 0x0000000102007810 */ /* 0x000fc80007ffe0ff */
[----:B------:R-:W-:-:S13]  /*0540*/  ISETP.GT.U32.AND P0, PT, R0, 0x3f, PT ;  /* 0x0000003f0000780c */ /* 0x000fda0003f04070 */
[----:B------:R-:W-:Y:S05]  /*0550*/  @P0 BRA `(.L_x_11) ;  /* 0x0000000000100947 */ /* 0x000fea0003800000 */
[----:B0-----:R-:W0:Y:S01]  /*0560*/  LDC.64 R4, c[0x0][0x380] ;  /* 0x0000e000ff047b82 */ /* 0x001e220000000a00 */
[----:B------:R-:W-:-:S04]  /*0570*/  IMAD R9, R15, 0x40, R0 ;  /* 0x000000400f097824 */ /* 0x000fc800078e0200 */
[----:B0-----:R-:W-:-:S05]  /*0580*/  IMAD.WIDE.U32 R4, R9, 0x4, R4 ;  /* 0x0000000409047825 */ /* 0x001fca00078e0004 */
[----:B------:R1:W5:Y:S02]  /*0590*/  LDG.E R9, desc[UR4][R4.64] ;  /* 0x0000000404097981 */ /* 0x000364000c1e1900 */
.L_x_11:
[----:B------:R-:W-:Y:S05]  /*05a0*/  BSYNC.RECONVERGENT B0 ;  /* 0x0000000000007941 */ /* 0x000fea0003800200 */
.L_x_10:
[----:B------:R-:W-:Y:S04]  /*05b0*/  BSSY.RECONVERGENT B0, `(.L_x_12) ;  /* 0x0000009000007945 */ /* 0x000fe80003800200 */
[----:B------:R-:W-:Y:S05]  /*05c0*/  @P2 BRA `(.L_x_13) ;  /* 0x00000000001c2947 */ /* 0x000fea0003800000 */
[----:B------:R-:W-:-:S04]  /*05d0*/  IADD3 R0, PT, PT, R2, 0x1, RZ ;  /* 0x0000000102007810 */ /* 0x000fc80007ffe0ff */
[----:B------:R-:W-:-:S13]  /*05e0*/  ISETP.GT.U32.AND P0, PT, R0, 0x3f, PT ;  /* 0x0000003f0000780c */ /* 0x000fda0003f04070 */
[----:B------:R-:W-:Y:S05]  /*05f0*/  @P0 BRA `(.L_x_13) ;  /* 0x0000000000100947 */ /* 0x000fea0003800000 */
[----:B01----:R-:W0:Y:S01]  /*0600*/  LDC.64 R4, c[0x0][0x380] ;  /* 0x0000e000ff047b82 */ /* 0x003e220000000a00 */
[----:B------:R-:W-:-:S04]  /*0610*/  IMAD R7, R15, 0x40, R0 ;  /* 0x000000400f077824 */ /* 0x000fc800078e0200 */
[----:B0-----:R-:W-:-:S05]  /*0620*/  IMAD.WIDE.U32 R4, R7, 0x4, R4 ;  /* 0x0000000407047825 */ /* 0x001fca00078e0004 */
[----:B------:R2:W5:Y:S02]  /*0630*/  LDG.E R7, desc[UR4][R4.64+0x100] ;  /* 0x0001000404077981 */ /* 0x000564000c1e1900 */
.L_x_13:
[----:B------:R-:W-:Y:S05]  /*0640*/  BSYNC.RECONVERGENT B0 ;  /* 0x0000000000007941 */ /* 0x000fea0003800200 */
.L_x_12:
[----:B------:R-:W0:Y:S01]  /*0650*/  LDCU.64 UR6, c[0x0][0x388] ;  /* 0x00007100ff0677ac */ /* 0x000e220008000a00 */
[----:B------:R-:W-:Y:S01]  /*0660*/  FFMA R12, R21, R12, R24 ;  /* 0x0000000c150c7223 */ /* 0x000fe20000000018 */
[----:B------:R-:W-:-:S03]  /*0670*/  SHF.R.S32.HI R3, RZ, 0x1f, R2 ;  /* 0x0000001fff037819 */ /* 0x000fc60000011402 */
[----:B------:R-:W-:Y:S01]  /*0680*/  FFMA R23, R23, R16, R12 ;  /* 0x0000001017177223 */ /* 0x000fe2000000000c */
[----:B------:R-:W-:-:S04]  /*0690*/  IMAD.WIDE.U32 R2, R15, 0x40, R2 ;  /* 0x000000400f027825 */ /* 0x000fc800078e0002 */
[----:B-----5:R-:W-:-:S04]  /*06a0*/  FFMA R20, R20, R9, R23 ;  /* 0x0000000914147223 */ /* 0x020fc80000000017 */
[----:B------:R-:W-:-:S04]  /*06b0*/  FFMA R25, R25, R18, R20 ;  /* 0x0000001219197223 */ /* 0x000fc80000000014 */
[----:B------:R-:W-:Y:S01]  /*06c0*/  FFMA R19, R22, R19, R25 ;  /* 0x0000001316137223 */ /* 0x000fe20000000019 */
[----:B012---:R-:W-:-:S03]  /*06d0*/  LEA R4, P0, R2, UR6, 0x2 ;  /* 0x0000000602047c11 */ /* 0x007fc6000f8010ff */
[----:B------:R-:W-:Y:S01]  /*06e0*/  FFMA R7, R26, R7, R19 ;  /* 0x000000071a077223 */ /* 0x000fe20000000013 */
[----:B------:R-:W-:-:S05]  /*06f0*/  LEA.HI.X R5, R2, UR7, R3, 0x2, P0 ;  /* 0x0000000702057c11 */ /* 0x000fca00080f1403 */
[----:B------:R-:W-:Y:S01]  /*0700*/  STG.E desc[UR4][R4.64], R7 ;  /* 0x0000000704007986 */ /* 0x000fe2000c101904 */
[----:B------:R-:W-:Y:S05]  /*0710*/  EXIT ;  /* 0x000000000000794d */ /* 0x000fea0003800000 */
.L_x_14:
        /* <DEDUP_REMOVED lines=14> */
.L_x_39:


//--------------------- .text._Z16print_mat_host2DPKf --------------------------
	.section	.text._Z16print_mat_host2DPKf,"ax",@progbits
	.align	128
        .global         _Z16print_mat_host2DPKf
        .type           _Z16print_mat_host2DPKf,@function
        .size           _Z16print_mat_host2DPKf,(.L_x_40 - _Z16print_mat_host2DPKf)
        .other          _Z16print_mat_host2DPKf,@"STO_CUDA_ENTRY STV_DEFAULT"
_Z16print_mat_host2DPKf:
.text._Z16print_mat_host2DPKf:
[----:B------:R-:W0:Y:S08]  /*0000*/  LDC R1, c[0x0][0x37c] ;  /* 0x0000df00ff017b82 */ /* 0x000e300000000800 */
[----:B------:R-:W1:Y:S01]  /*0010*/  LDC.64 R6, c[0x0][0x380] ;  /* 0x0000e000ff067b82 */ /* 0x000e620000000a00 */
[----:B------:R-:W1:Y:S01]  /*0020*/  LDCU.64 UR36, c[0x0][0x358] ;  /* 0x00006b00ff2477ac */ /* 0x000e620008000a00 */
[----:B0-----:R-:W-:Y:S01]  /*0030*/  VIADD R1, R1, 0xfffffff8 ;  /* 0xfffffff801017836 */ /* 0x001fe20000000000 */
[----:B------:R-:W0:Y:S01]  /*0040*/  LDCU UR4, c[0x0][0x2f8] ;  /* 0x00005f00ff0477ac */ /* 0x000e220008000800 */
[----:B------:R-:W-:Y:S01]  /*0050*/  MOV R2, 0x18 ;  /* 0x0000001800027802 */ /* 0x000fe20000000f00 */
[----:B------:R-:W2:Y:S01]  /*0060*/  LDCU UR5, c[0x0][0x2fc] ;  /* 0x00005f80ff0577ac */ /* 0x000ea20008000800 */
[----:B------:R-:W3:Y:S01]  /*0070*/  LDCU.64 UR6, c[0x4][URZ] ;  /* 0x01000000ff0677ac */ /* 0x000ee20008000a00 */
[----:B-1----:R1:W4:Y:S01]  /*0080*/  LDG.E R0, desc[UR36][R6.64+0x30c] ;  /* 0x00030c2406007981 */ /* 0x002322000c1e1900 */
[----:B------:R0:W4:Y:S02]  /*0090*/  LDC.64 R10, c[0x4][R2] ;  /* 0x01000000020a7b82 */ /* 0x0001240000000a00 */
[----:B0-----:R-:W-:-:S05]  /*00a0*/  IADD3 R16, P0, PT, R1, UR4, RZ ;  /* 0x0000000401107c10 */ /* 0x001fca000ff1e0ff */
[----:B--2---:R-:W-:Y:S01]  /*00b0*/  IMAD.X R17, RZ, RZ, UR5, P0 ;  /* 0x00000005ff117e24 */ /* 0x004fe200080e06ff */
[----:B---3--:R-:W-:Y:S01]  /*00c0*/  MOV R5, UR7 ;  /* 0x0000000700057c02 */ /* 0x008fe20008000f00 */
[----:B------:R-:W-:Y:S02]  /*00d0*/  IMAD.U32 R4, RZ, RZ, UR6 ;  /* 0x00000006ff047e24 */ /* 0x000fe4000f8e00ff */
[----:B-1----:R-:W-:Y:S02]  /*00e0*/  IMAD.MOV.U32 R6, RZ, RZ, R16 ;  /* 0x000000ffff067224 */ /* 0x002fe400078e0010 */
[----:B------:R-:W-:Y:S01]  /*00f0*/  IMAD.MOV.U32 R7, RZ, RZ, R17 ;  /* 0x000000ffff077224 */ /* 0x000fe200078e0011 */
[----:B----4-:R-:W0:Y:S02]  /*0100*/  F2F.F64.F32 R8, R0 ;  /* 0x0000000000087310 */ /* 0x010e240000201800 */
[----:B0-----:R0:W-:Y:S04]  /*0110*/  STL.64 [R1], R8 ;  /* 0x0000000801007387 */ /* 0x0011e80000100a00 */
[----:B------:R-:W-:-:S07]  /*0120*/  LEPC R20, `(.L_x_15) ;  /* 0x000000001014794e */ /* 0x000fce0000000000 */
[----:B0-----:R-:W-:Y:S05]  /*0130*/  CALL.ABS.NOINC R10 ;  /* 0x000000000a007343 */ /* 0x001fea0003c00000 */
.L_x_15:
[----:B------:R-:W0:Y:S01]  /*0140*/  LDC.64 R10, c[0x0][0x380] ;  /* 0x0000e000ff0a7b82 */ /* 0x000e220000000a00 */
[----:B------:R-:W1:Y:S01]  /*0150*/  LDCU.64 UR4, c[0x4][URZ] ;  /* 0x01000000ff0477ac */ /* 0x000e620008000a00 */
[----:B0-----:R-:W2:Y:S06]  /*0160*/  LDG.E R0, desc[UR36][R10.64+0x310] ;  /* 0x000310240a007981 */ /* 0x001eac000c1e1900 */
[----:B------:R0:W3:Y:S01]  /*0170*/  LDC.64 R12, c[0x4][R2] ;  /* 0x01000000020c7b82 */ /* 0x0000e20000000a00 */
[----:B-1----:R-:W-:Y:S01]  /*0180*/  MOV R4, UR4 ;  /* 0x0000000400047c02 */ /* 0x002fe20008000f00 */
[----:B------:R-:W-:Y:S01]  /*0190*/  IMAD.U32 R5, RZ, RZ, UR5 ;  /* 0x00000005ff057e24 */ /* 0x000fe2000f8e00ff */
[----:B------:R-:W-:Y:S01]  /*01a0*/  MOV R7, R17 ;  /* 0x0000001100077202 */ /* 0x000fe20000000f00 */
[----:B------:R-:W-:Y:S01]  /*01b0*/  IMAD.MOV.U32 R6, RZ, RZ, R16 ;  /* 0x000000ffff067224 */ /* 0x000fe200078e0010 */
[----:B--2---:R-:W1:Y:S02]  /*01c0*/  F2F.F64.F32 R8, R0 ;  /* 0x0000000000087310 */ /* 0x004e640000201800 */
[----:B-1-3--:R0:W-:Y:S04]  /*01d0*/  STL.64 [R1], R8 ;  /* 0x0000000801007387 */ /* 0x00a1e80000100a00 */
[----:B------:R-:W-:-:S07]  /*01e0*/  LEPC R20, `(.L_x_16) ;  /* 0x000000001014794e */ /* 0x000fce0000000000 */
[----:B0-----:R-:W-:Y:S05]  /*01f0*/  CALL.ABS.NOINC R12 ;  /* 0x000000000c007343 */ /* 0x001fea0003c00000 */
.L_x_16:
[----:B------:R-:W0:Y:S01]  /*0200*/  LDC.64 R10, c[0x0][0x380] ;  /* 0x0000e000ff0a7b82 */ /* 0x000e220000000a00 */
[----:B------:R-:W1:Y:S01]  /*0210*/  LDCU.64 UR4, c[0x4][URZ] ;  /* 0x01000000ff0477ac */ /* 0x000e620008000a00 */
[----:B0-----:R-:W2:Y:S06]  /*0220*/  LDG.E R0, desc[UR36][R10.64+0x314] ;  /* 0x000314240a007981 */ /* 0x001eac000c1e1900 */
[----:B------:R0:W3:Y:S01]  /*0230*/  LDC.64 R12, c[0x4][R2] ;  /* 0x01000000020c7b82 */ /* 0x0000e20000000a00 */
[----:B-1----:R-:W-:Y:S01]  /*0240*/  IMAD.U32 R4, RZ, RZ, UR4 ;  /* 0x00000004ff047e24 */ /* 0x002fe2000f8e00ff */
[----:B------:R-:W-:Y:S01]  /*0250*/  MOV R6, R16 ;  /* 0x0000001000067202 */ /* 0x000fe20000000f00 */
[----:B------:R-:W-:-:S02]  /*0260*/  IMAD.U32 R5, RZ, RZ, UR5 ;  /* 0x00000005ff057e24 */ /* 0x000fc4000f8e00ff */
[----:B------:R-:W-:Y:S01]  /*0270*/  IMAD.MOV.U32 R7, RZ, RZ, R17 ;  /* 0x000000ffff077224 */ /* 0x000fe200078e0011 */
[----:B--2---:R-:W1:Y:S02]  /*0280*/  F2F.F64.F32 R8, R0 ;  /* 0x0000000000087310 */ /* 0x004e640000201800 */
[----:B-1-3--:R0:W-:Y:S04]  /*0290*/  STL.64 [R1], R8 ;  /* 0x0000000801007387 */ /* 0x00a1e80000100a00 */
[----:B------:R-:W-:-:S07]  /*02a0*/  LEPC R20, `(.L_x_17) ;  /* 0x000000001014794e */ /* 0x000fce0000000000 */
[----:B0-----:R-:W-:Y:S05]  /*02b0*/  CALL.ABS.NOINC R12 ;  /* 0x000000000c007343 */ /* 0x001fea0003c00000 */
.L_x_17:
[----:B------:R-:W0:Y:S01]  /*02c0*/  LDC.64 R10, c[0x0][0x380] ;  /* 0x0000e000ff0a7b82 */ /* 0x000e220000000a00 */
[----:B------:R-:W1:Y:S01]  /*02d0*/  LDCU.64 UR4, c[0x4][URZ] ;  /* 0x01000000ff0477ac */ /* 0x000e620008000a00 */
[----:B0-----:R-:W2:Y:S06]  /*02e0*/  LDG.E R0, desc[UR36][R10.64+0x318] ;  /* 0x000318240a007981 */ /* 0x001eac000c1e1900 */
[----:B------:R0:W3:Y:S01]  /*02f0*/  LDC.64 R12, c[0x4][R2] ;  /* 0x01000000020c7b82 */ /* 0x0000e20000000a00 */
[----:B-1----:R-:W-:Y:S01]  /*0300*/  IMAD.U32 R4, RZ, RZ, UR4 ;  /* 0x00000004ff047e24 */ /* 0x002fe2000f8e00ff */
[----:B------:R-:W-:Y:S01]  /*0310*/  MOV R5, UR5 ;  /* 0x0000000500057c02 */ /* 0x000fe20008000f00 */
[----:B------:R-:W-:-:S02]  /*0320*/  IMAD.MOV.U32 R6, RZ, RZ, R16 ;  /* 0x000000ffff067224 */ /* 0x000fc400078e0010 */
[----:B------:R-:W-:Y:S01]  /*0330*/  IMAD.MOV.U32 R7, RZ, RZ, R17 ;  /* 0x000000ffff077224 */ /* 0x000fe200078e0011 */
[----:B--2---:R-:W1:Y:S02]  /*0340*/  F2F.F64.F32 R8, R0 ;  /* 0x0000000000087310 */ /* 0x004e640000201800 */
[----:B-1-3--:R0:W-:Y:S04]  /*0350*/  STL.64 [R1], R8 ;  /* 0x0000000801007387 */ /* 0x00a1e80000100a00 */
[----:B------:R-:W-:-:S07]  /*0360*/  LEPC R20, `(.L_x_18) ;  /* 0x000000001014794e */ /* 0x000fce0000000000 */
[----:B0-----:R-:W-:Y:S05]  /*0370*/  CALL.ABS.NOINC R12 ;  /* 0x000000000c007343 */ /* 0x001fea0003c00000 */
.L_x_18:
[----:B------:R0:W1:Y:S01]  /*0380*/  LDC.64 R8, c[0x4][R2] ;  /* 0x0100000002087b82 */ /* 0x0000620000000a00 */
[----:B------:R-:W2:Y:S01]  /*0390*/  LDCU.64 UR4, c[0x4][0x8] ;  /* 0x01000100ff0477ac */ /* 0x000ea20008000a00 */
[----:B------:R-:W-:Y:S02]  /*03a0*/  CS2R R6, SRZ ;  /* 0x0000000000067805 */ /* 0x000fe4000001ff00 */
[----:B--2---:R-:W-:Y:S01]  /*03b0*/  MOV R4, UR4 ;  /* 0x0000000400047c02 */ /* 0x004fe20008000f00 */
[----:B0-----:R-:W-:-:S07]  /*03c0*/  IMAD.U32 R5, RZ, RZ, UR5 ;  /* 0x00000005ff057e24 */ /* 0x001fce000f8e00ff */
[----:B------:R-:W-:-:S07]  /*03d0*/  LEPC R20, `(.L_x_19) ;  /* 0x000000001014794e */ /* 0x000fce0000000000 */
[----:B-1----:R-:W-:Y:S05]  /*03e0*/  CALL.ABS.NOINC R8 ;  /* 0x0000000008007343 */ /* 0x002fea0003c00000 */
.L_x_19:
        /* <DEDUP_REMOVED lines=12> */
.L_x_20:
        /* <DEDUP_REMOVED lines=12> */
.L_x_21:
        /* <DEDUP_REMOVED lines=12> */
.L_x_22:
        /* <DEDUP_REMOVED lines=12> */
.L_x_23:
[----:B------:R0:W1:Y:S01]  /*06f0*/  LDC.64 R8, c[0x4][R2] ;  /* 0x0100000002087b82 */ /* 0x0000620000000a00 */
[----:B------:R-:W2:Y:S01]  /*0700*/  LDCU.64 UR4, c[0x4][0x8] ;  /* 0x01000100ff0477ac */ /* 0x000ea20008000a00 */
[----:B------:R-:W-:Y:S02]  /*0710*/  CS2R R6, SRZ ;  /* 0x0000000000067805 */ /* 0x000fe4000001ff00 */
[----:B--2---:R-:W-:Y:S01]  /*0720*/  MOV R4, UR4 ;  /* 0x0000000400047c02 */ /* 0x004fe20008000f00 */
[----:B0-----:R-:W-:-:S07]  /*0730*/  IMAD.U32 R5, RZ, RZ, UR5 ;  /* 0x00000005ff057e24 */ /* 0x001fce000f8e00ff */
[----:B------:R-:W-:-:S07]  /*0740*/  LEPC R20, `(.L_x_24) ;  /* 0x000000001014794e */ /* 0x000fce0000000000 */
[----:B-1----:R-:W-:Y:S05]  /*0750*/  CALL.ABS.NOINC R8 ;  /* 0x0000000008007343 */ /* 0x002fea0003c00000 */
.L_x_24:
        /* <DEDUP_REMOVED lines=12> */
.L_x_25:
        /* <DEDUP_REMOVED lines=12> */
.L_x_26:
        /* <DEDUP_REMOVED lines=12> */
.L_x_27:
        /* <DEDUP_REMOVED lines=12> */
.L_x_28:
[----:B------:R0:W1:Y:S01]  /*0a60*/  LDC.64 R8, c[0x4][R2] ;  /* 0x0100000002087b82 */ /* 0x0000620000000a00 */
[----:B------:R-:W2:Y:S01]  /*0a70*/  LDCU.64 UR4, c[0x4][0x8] ;  /* 0x01000100ff0477ac */ /* 0x000ea20008000a00 */
[----:B------:R-:W-:Y:S02]  /*0a80*/  CS2R R6, SRZ ;  /* 0x0000000000067805 */ /* 0x000fe4000001ff00 */
[----:B--2---:R-:W-:Y:S01]  /*0a90*/  MOV R4, UR4 ;  /* 0x0000000400047c02 */ /* 0x004fe20008000f00 */
[----:B0-----:R-:W-:-:S07]  /*0aa0*/  IMAD.U32 R5, RZ, RZ, UR5 ;  /* 0x00000005ff057e24 */ /* 0x001fce000f8e00ff */
[----:B------:R-:W-:-:S07]  /*0ab0*/  LEPC R20, `(.L_x_29) ;  /* 0x000000001014794e */ /* 0x000fce0000000000 */
[----:B-1----:R-:W-:Y:S05]  /*0ac0*/  CALL.ABS.NOINC R8 ;  /* 0x0000000008007343 */ /* 0x002fea0003c00000 */
.L_x_29:
        /* <DEDUP_REMOVED lines=12> */
.L_x_30:
        /* <DEDUP_REMOVED lines=12> */
.L_x_31:
        /* <DEDUP_REMOVED lines=12> */
.L_x_32:
        /* <DEDUP_REMOVED lines=12> */
.L_x_33:
[----:B------:R0:W1:Y:S01]  /*0dd0*/  LDC.64 R8, c[0x4][R2] ;  /* 0x0100000002087b82 */ /* 0x0000620000000a00 */
[----:B------:R-:W2:Y:S01]  /*0de0*/  LDCU.64 UR4, c[0x4][0x8] ;  /* 0x01000100ff0477ac */ /* 0x000ea20008000a00 */
[----:B------:R-:W-:Y:S02]  /*0df0*/  CS2R R6, SRZ ;  /* 0x0000000000067805 */ /* 0x000fe4000001ff00 */
[----:B--2---:R-:W-:Y:S01]  /*0e00*/  MOV R4, UR4 ;  /* 0x0000000400047c02 */ /* 0x004fe20008000f00 */
[----:B0-----:R-:W-:-:S07]  /*0e10*/  IMAD.U32 R5, RZ, RZ, UR5 ;  /* 0x00000005ff057e24 */ /* 0x001fce000f8e00ff */
[----:B------:R-:W-:-:S07]  /*0e20*/  LEPC R20, `(.L_x_34) ;  /* 0x000000001014794e */ /* 0x000fce0000000000 */
[----:B-1----:R-:W-:Y:S05]  /*0e30*/  CALL.ABS.NOINC R8 ;  /* 0x0000000008007343 */ /* 0x002fea0003c00000 */
.L_x_34:
[----:B------:R-:W0:Y:S01]  /*0e40*/  LDC.64 R2, c[0x4][R2] ;  /* 0x0100000002027b82 */ /* 0x000e220000000a00 */
[----:B------:R-:W1:Y:S01]  /*0e50*/  LDCU.64 UR4, c[0x4][0x10] ;  /* 0x01000200ff0477ac */ /* 0x000e620008000a00 */
[----:B------:R-:W-:Y:S01]  /*0e60*/  CS2R R6, SRZ ;  /* 0x0000000000067805 */ /* 0x000fe2000001ff00 */
[----:B-1----:R-:W-:Y:S01]  /*0e70*/  IMAD.U32 R4, RZ, RZ, UR4 ;  /* 0x00000004ff047e24 */ /* 0x002fe2000f8e00ff */
[----:B------:R-:W-:-:S07]  /*0e80*/  MOV R5, UR5 ;  /* 0x0000000500057c02 */ /* 0x000fce0008000f00 */
[----:B------:R-:W-:-:S07]  /*0e90*/  LEPC R20, `(.L_x_35) ;  /* 0x000000001014794e */ /* 0x000fce0000000000 */
[----:B0-----:R-:W-:Y:S05]  /*0ea0*/  CALL.ABS.NOINC R2 ;  /* 0x0000000002007343 */ /* 0x001fea0003c00000 */
.L_x_35:
[----:B------:R-:W-:Y:S05]  /*0eb0*/  EXIT ;  /* 0x000000000000794d */ /* 0x000fea0003800000 */
.L_x_36:
        /* <DEDUP_REMOVED lines=12> */
.L_x_40:


//--------------------- .nv.global.init           --------------------------
	.section	.nv.global.init,"aw",@progbits
.nv.global.init:
	.type		$str$2,@object
	.size		$str$2,($str - $str$2)
$str$2:
        /*0000*/ 	.byte	0x0a, 0x00
	.type		$str,@object
	.size		$str,($str$1 - $str)
$str:
        /*0002*/ 	.byte	0x25, 0x66, 0x2c, 0x00
	.type		$str$1,@object
	.size		$str$1,(.L_1 - $str$1)
$str$1:
        /*0006*/ 	.byte	0x20, 0x20, 0x20, 0x20, 0x20, 0x20, 0x00
.L_1:


//--------------------- .nv.shared.reserved.0     --------------------------
	.section	.nv.shared.reserved.0,"aw",@nobits
	.weak		__nv_reservedSMEM_offset_0_alias
	.size		__nv_reservedSMEM_offset_0_alias, 0, 64
	.other		__nv_reservedSMEM_offset_0_alias,@"STO_CUDA_RESERVED_SHARED STV_DEFAULT"
__nv_reservedSMEM_offset_0_alias:
	.zero		0
	.zero		64


//--------------------- .nv.shared._Z12kernel2D_optPfS_S_ --------------------------
	.section	.nv.shared._Z12kernel2D_optPfS_S_,"aw",@nobits
	.sectionflags	@""
	.align	4
.nv.shared._Z12kernel2D_optPfS_S_:
	.zero		5648


//--------------------- .nv.constant0._Z8kernel3Dv --------------------------
	.section	.nv.constant0._Z8kernel3Dv,"a",@progbits
	.sectionflags	@""
	.align	4
.nv.constant0._Z8kernel3Dv:
	.zero		896


//--------------------- .nv.constant0._Z12kernel2D_optPfS_S_ --------------------------
	.section	.nv.constant0._Z12kernel2D_optPfS_S_,"a",@progbits
	.sectionflags	@""
	.align	4
.nv.constant0._Z12kernel2D_optPfS_S_:
	.zero		920


//--------------------- .nv.constant0._Z8kernel2DPfS_S_ --------------------------
	.section	.nv.constant0._Z8kernel2DPfS_S_,"a",@progbits
	.sectionflags	@""
	.align	4
.nv.constant0._Z8kernel2DPfS_S_:
	.zero		920


//--------------------- .nv.constant0._Z16print_mat_host2DPKf --------------------------
	.section	.nv.constant0._Z16print_mat_host2DPKf,"a",@progbits
	.sectionflags	@""
	.align	4
.nv.constant0._Z16print_mat_host2DPKf:
	.zero		904


//--------------------- SYMBOLS --------------------------

	.type		.nv.reservedSmem.offset0,@object
	.size		.nv.reservedSmem.offset0,0x4
	.type		.nv.reservedSmem.cap,@object
	.size		.nv.reservedSmem.cap,0x4
	.type		vprintf,@function
